//
// Generated by NVIDIA NVVM Compiler
//
// Compiler Build ID: CL-36424714
// Cuda compilation tools, release 13.0, V13.0.88
// Based on NVVM 20.0.0
//

.version 9.0
.target sm_100
.address_size 64

	// .globl	fault_tree_mc_kernel
.func  (.param .align 16 .b8 func_retval0[16]) __internal_trig_reduction_slowpathd
(
	.param .b64 __internal_trig_reduction_slowpathd_param_0
)
;
.func  (.param .b64 func_retval0) __internal_accurate_pow
(
	.param .b64 __internal_accurate_pow_param_0,
	.param .b64 __internal_accurate_pow_param_1
)
;
.global .align 8 .b8 __cudart_i2opi_d[144] = {8, 93, 141, 31, 177, 95, 251, 107, 234, 146, 82, 138, 247, 57, 7, 61, 123, 241, 229, 235, 199, 186, 39, 117, 45, 234, 95, 158, 102, 63, 70, 79, 183, 9, 203, 39, 207, 126, 54, 109, 31, 109, 10, 90, 139, 17, 47, 239, 15, 152, 5, 222, 255, 151, 248, 31, 59, 40, 249, 189, 139, 95, 132, 156, 244, 57, 83, 131, 57, 214, 145, 57, 65, 126, 95, 180, 38, 112, 156, 233, 132, 68, 187, 46, 245, 53, 130, 232, 62, 167, 41, 177, 28, 235, 29, 254, 28, 146, 209, 9, 234, 46, 73, 6, 224, 210, 77, 66, 58, 110, 36, 183, 97, 197, 187, 222, 171, 99, 81, 254, 65, 144, 67, 60, 153, 149, 98, 219, 192, 221, 52, 245, 209, 87, 39, 252, 41, 21, 68, 78, 110, 131, 249, 162};
.global .align 16 .b8 __cudart_sin_cos_coeffs[128] = {70, 210, 176, 44, 241, 229, 90, 190, 146, 227, 172, 105, 227, 29, 199, 62, 161, 98, 219, 25, 160, 1, 42, 191, 24, 8, 17, 17, 17, 17, 129, 63, 84, 85, 85, 85, 85, 85, 197, 191, 0, 0, 0, 0, 0, 0, 0, 0, 0, 0, 0, 0, 0, 0, 0, 0, 100, 129, 253, 32, 131, 255, 168, 189, 40, 133, 239, 193, 167, 238, 33, 62, 217, 230, 6, 142, 79, 126, 146, 190, 233, 188, 221, 25, 160, 1, 250, 62, 71, 93, 193, 22, 108, 193, 86, 191, 81, 85, 85, 85, 85, 85, 165, 63, 0, 0, 0, 0, 0, 0, 224, 191, 0, 0, 0, 0, 0, 0, 240, 63};

.visible .entry fault_tree_mc_kernel(
	.param .u64 .ptr .align 1 fault_tree_mc_kernel_param_0,
	.param .u64 .ptr .align 1 fault_tree_mc_kernel_param_1,
	.param .u64 .ptr .align 1 fault_tree_mc_kernel_param_2,
	.param .u64 .ptr .align 1 fault_tree_mc_kernel_param_3,
	.param .u64 .ptr .align 1 fault_tree_mc_kernel_param_4,
	.param .u64 .ptr .align 1 fault_tree_mc_kernel_param_5,
	.param .u64 .ptr .align 1 fault_tree_mc_kernel_param_6,
	.param .u64 .ptr .align 1 fault_tree_mc_kernel_param_7,
	.param .u32 fault_tree_mc_kernel_param_8,
	.param .u32 fault_tree_mc_kernel_param_9,
	.param .u32 fault_tree_mc_kernel_param_10,
	.param .u32 fault_tree_mc_kernel_param_11,
	.param .u32 fault_tree_mc_kernel_param_12,
	.param .u32 fault_tree_mc_kernel_param_13
)
{
	.reg .pred 	%p<97>;
	.reg .b32 	%r<285>;
	.reg .b32 	%f<5>;
	.reg .b64 	%rd<135>;
	.reg .b64 	%fd<223>;

	ld.param.u64 	%rd55, [fault_tree_mc_kernel_param_1];
	ld.param.u64 	%rd51, [fault_tree_mc_kernel_param_2];
	ld.param.u64 	%rd52, [fault_tree_mc_kernel_param_3];
	ld.param.u64 	%rd53, [fault_tree_mc_kernel_param_4];
	ld.param.u64 	%rd56, [fault_tree_mc_kernel_param_5];
	ld.param.u64 	%rd57, [fault_tree_mc_kernel_param_7];
	ld.param.u32 	%r81, [fault_tree_mc_kernel_param_8];
	ld.param.u32 	%r82, [fault_tree_mc_kernel_param_9];
	ld.param.u32 	%r83, [fault_tree_mc_kernel_param_10];
	ld.param.u32 	%r84, [fault_tree_mc_kernel_param_11];
	ld.param.u32 	%r85, [fault_tree_mc_kernel_param_12];
	ld.param.u32 	%r86, [fault_tree_mc_kernel_param_13];
	cvta.to.global.u64 	%rd1, %rd55;
	cvta.to.global.u64 	%rd2, %rd56;
	cvta.to.global.u64 	%rd3, %rd57;
	mov.u32 	%r87, %ctaid.x;
	mov.u32 	%r1, %ntid.x;
	mov.u32 	%r88, %tid.x;
	mad.lo.s32 	%r261, %r87, %r1, %r88;
	setp.ge.s32 	%p4, %r261, %r86;
	@%p4 bra 	$L__BB0_109;
	add.s32 	%r3, %r85, 1818371886;
	mad.lo.s32 	%r4, %r84, 1640531527, %r85;
	mov.b32 	%r89, 1127219200;
	mov.b32 	%r90, -2147483648;
	mov.b64 	%fd1, {%r90, %r89};
	mov.b64 	%rd58, 1;
	shl.b64 	%rd4, %rd58, %r83;
	mov.u32 	%r91, %nctaid.x;
	mul.lo.s32 	%r5, %r1, %r91;
	add.s32 	%r92, %r81, -1;
	min.u32 	%r93, %r92, 127;
	add.s32 	%r94, %r93, 1;
	and.b32  	%r6, %r94, 3;
	and.b32  	%r7, %r94, 252;
	cvta.to.global.u64 	%rd5, %rd51;
	cvta.to.global.u64 	%rd6, %rd53;
	cvta.to.global.u64 	%rd7, %rd52;
$L__BB0_2:
	mad.lo.s32 	%r96, %r261, -1640531527, 1;
	xor.b32  	%r97, %r96, %r84;
	mad.lo.s32 	%r98, %r261, -1287305218, %r96;
	xor.b32  	%r99, %r98, %r85;
	add.s32 	%r100, %r3, %r261;
	xor.b32  	%r101, %r261, %r4;
	shl.b32 	%r102, %r99, 9;
	xor.b32  	%r103, %r100, %r96;
	xor.b32  	%r104, %r101, %r99;
	xor.b32  	%r105, %r103, %r99;
	xor.b32  	%r106, %r104, %r97;
	xor.b32  	%r107, %r103, %r102;
	shf.l.wrap.b32 	%r108, %r104, %r104, 11;
	shl.b32 	%r109, %r105, 9;
	xor.b32  	%r110, %r107, %r106;
	xor.b32  	%r111, %r108, %r105;
	xor.b32  	%r112, %r110, %r105;
	xor.b32  	%r113, %r111, %r106;
	xor.b32  	%r114, %r110, %r109;
	shf.l.wrap.b32 	%r115, %r111, %r111, 11;
	shl.b32 	%r116, %r112, 9;
	xor.b32  	%r117, %r114, %r113;
	xor.b32  	%r118, %r115, %r112;
	xor.b32  	%r119, %r117, %r112;
	xor.b32  	%r120, %r118, %r113;
	xor.b32  	%r121, %r117, %r116;
	shf.l.wrap.b32 	%r122, %r118, %r118, 11;
	shl.b32 	%r123, %r119, 9;
	xor.b32  	%r124, %r121, %r120;
	xor.b32  	%r125, %r122, %r119;
	xor.b32  	%r126, %r124, %r119;
	xor.b32  	%r127, %r125, %r120;
	xor.b32  	%r128, %r124, %r123;
	shf.l.wrap.b32 	%r129, %r125, %r125, 11;
	mul.lo.s32 	%r130, %r126, 5;
	shf.l.wrap.b32 	%r131, %r130, %r130, 7;
	mul.lo.s32 	%r132, %r131, 9;
	shl.b32 	%r133, %r126, 9;
	xor.b32  	%r134, %r128, %r127;
	xor.b32  	%r135, %r129, %r126;
	xor.b32  	%r9, %r134, %r126;
	xor.b32  	%r10, %r135, %r127;
	xor.b32  	%r11, %r134, %r133;
	shf.l.wrap.b32 	%r12, %r135, %r135, 11;
	shr.u32 	%r136, %r132, 1;
	cvt.rn.f64.u32 	%fd54, %r136;
	mul.f64 	%fd55, %fd54, 0d3E00000000000000;
	max.f64 	%fd210, %fd55, 0d39B4484BFEEBC2A0;
	{
	.reg .b32 %temp; 
	mov.b64 	{%temp, %r262}, %fd210;
	}
	{
	.reg .b32 %temp; 
	mov.b64 	{%r263, %temp}, %fd210;
	}
	setp.gt.s32 	%p5, %r262, 1048575;
	mov.b32 	%r264, -1023;
	@%p5 bra 	$L__BB0_4;
	mul.f64 	%fd210, %fd210, 0d4350000000000000;
	{
	.reg .b32 %temp; 
	mov.b64 	{%temp, %r262}, %fd210;
	}
	{
	.reg .b32 %temp; 
	mov.b64 	{%r263, %temp}, %fd210;
	}
	mov.b32 	%r264, -1077;
$L__BB0_4:
	add.s32 	%r138, %r262, -1;
	setp.gt.u32 	%p6, %r138, 2146435070;
	@%p6 bra 	$L__BB0_8;
	shr.u32 	%r141, %r262, 20;
	add.s32 	%r265, %r264, %r141;
	and.b32  	%r142, %r262, 1048575;
	or.b32  	%r143, %r142, 1072693248;
	mov.b64 	%fd211, {%r263, %r143};
	setp.lt.u32 	%p8, %r143, 1073127583;
	@%p8 bra 	$L__BB0_7;
	{
	.reg .b32 %temp; 
	mov.b64 	{%r144, %temp}, %fd211;
	}
	{
	.reg .b32 %temp; 
	mov.b64 	{%temp, %r145}, %fd211;
	}
	add.s32 	%r146, %r145, -1048576;
	mov.b64 	%fd211, {%r144, %r146};
	add.s32 	%r265, %r265, 1;
$L__BB0_7:
	add.f64 	%fd57, %fd211, 0dBFF0000000000000;
	add.f64 	%fd58, %fd211, 0d3FF0000000000000;
	rcp.approx.ftz.f64 	%fd59, %fd58;
	neg.f64 	%fd60, %fd58;
	fma.rn.f64 	%fd61, %fd60, %fd59, 0d3FF0000000000000;
	fma.rn.f64 	%fd62, %fd61, %fd61, %fd61;
	fma.rn.f64 	%fd63, %fd62, %fd59, %fd59;
	mul.f64 	%fd64, %fd57, %fd63;
	fma.rn.f64 	%fd65, %fd57, %fd63, %fd64;
	mul.f64 	%fd66, %fd65, %fd65;
	fma.rn.f64 	%fd67, %fd66, 0d3EB1380B3AE80F1E, 0d3ED0EE258B7A8B04;
	fma.rn.f64 	%fd68, %fd67, %fd66, 0d3EF3B2669F02676F;
	fma.rn.f64 	%fd69, %fd68, %fd66, 0d3F1745CBA9AB0956;
	fma.rn.f64 	%fd70, %fd69, %fd66, 0d3F3C71C72D1B5154;
	fma.rn.f64 	%fd71, %fd70, %fd66, 0d3F624924923BE72D;
	fma.rn.f64 	%fd72, %fd71, %fd66, 0d3F8999999999A3C4;
	fma.rn.f64 	%fd73, %fd72, %fd66, 0d3FB5555555555554;
	sub.f64 	%fd74, %fd57, %fd65;
	add.f64 	%fd75, %fd74, %fd74;
	neg.f64 	%fd76, %fd65;
	fma.rn.f64 	%fd77, %fd76, %fd57, %fd75;
	mul.f64 	%fd78, %fd63, %fd77;
	mul.f64 	%fd79, %fd66, %fd73;
	fma.rn.f64 	%fd80, %fd79, %fd65, %fd78;
	xor.b32  	%r147, %r265, -2147483648;
	mov.b32 	%r148, 1127219200;
	mov.b64 	%fd81, {%r147, %r148};
	sub.f64 	%fd82, %fd81, %fd1;
	fma.rn.f64 	%fd83, %fd82, 0d3FE62E42FEFA39EF, %fd65;
	fma.rn.f64 	%fd84, %fd82, 0dBFE62E42FEFA39EF, %fd83;
	sub.f64 	%fd85, %fd84, %fd65;
	sub.f64 	%fd86, %fd80, %fd85;
	fma.rn.f64 	%fd87, %fd82, 0d3C7ABC9E3B39803F, %fd86;
	add.f64 	%fd212, %fd83, %fd87;
	bra.uni 	$L__BB0_9;
$L__BB0_8:
	fma.rn.f64 	%fd56, %fd210, 0d7FF0000000000000, 0d7FF0000000000000;
	{
	.reg .b32 %temp; 
	mov.b64 	{%temp, %r139}, %fd210;
	}
	and.b32  	%r140, %r139, 2147483647;
	setp.eq.s32 	%p7, %r140, 0;
	selp.f64 	%fd212, 0dFFF0000000000000, %fd56, %p7;
$L__BB0_9:
	mov.f64 	%fd88, 0d0000000000000000;
	mov.f64 	%fd89, 0d7FF0000000000000;
	mul.rn.f64 	%fd214, %fd89, %fd88;
	mul.f64 	%fd12, %fd212, 0dC000000000000000;
	mul.lo.s32 	%r150, %r9, 5;
	shf.l.wrap.b32 	%r151, %r150, %r150, 7;
	mul.lo.s32 	%r152, %r151, 9;
	shr.u32 	%r153, %r152, 1;
	cvt.rn.f64.u32 	%fd90, %r153;
	mul.f64 	%fd91, %fd90, 0d3E00000000000000;
	mul.f64 	%fd13, %fd91, 0d401921FB54442D18;
	setp.eq.f64 	%p9, %fd13, 0d7FF0000000000000;
	mov.b32 	%r267, 1;
	@%p9 bra 	$L__BB0_13;
	mul.f64 	%fd92, %fd13, 0d3FE45F306DC9C883;
	cvt.rni.s32.f64 	%r266, %fd92;
	cvt.rn.f64.s32 	%fd93, %r266;
	fma.rn.f64 	%fd94, %fd93, 0dBFF921FB54442D18, %fd13;
	fma.rn.f64 	%fd95, %fd93, 0dBC91A62633145C00, %fd94;
	fma.rn.f64 	%fd214, %fd93, 0dB97B839A252049C0, %fd95;
	setp.ltu.f64 	%p10, %fd13, 0d41E0000000000000;
	@%p10 bra 	$L__BB0_12;
	{ // callseq 0, 0
	.param .b64 param0;
	st.param.f64 	[param0], %fd13;
	.param .align 16 .b8 retval0[16];
	call.uni (retval0), 
	__internal_trig_reduction_slowpathd, 
	(
	param0
	);
	ld.param.f64 	%fd214, [retval0];
	ld.param.b32 	%r266, [retval0+8];
	} // callseq 0
$L__BB0_12:
	add.s32 	%r267, %r266, 1;
$L__BB0_13:
	setp.lt.s32 	%p11, %r81, 1;
	shl.b32 	%r155, %r267, 6;
	cvt.u64.u32 	%rd60, %r155;
	and.b64  	%rd61, %rd60, 64;
	mov.u64 	%rd62, __cudart_sin_cos_coeffs;
	add.s64 	%rd63, %rd62, %rd61;
	mul.rn.f64 	%fd97, %fd214, %fd214;
	and.b32  	%r156, %r267, 1;
	setp.eq.b32 	%p12, %r156, 1;
	selp.f64 	%fd98, 0dBDA8FF8320FD8164, 0d3DE5DB65F9785EBA, %p12;
	ld.global.nc.v2.f64 	{%fd99, %fd100}, [%rd63];
	fma.rn.f64 	%fd101, %fd98, %fd97, %fd99;
	fma.rn.f64 	%fd102, %fd101, %fd97, %fd100;
	ld.global.nc.v2.f64 	{%fd103, %fd104}, [%rd63+16];
	fma.rn.f64 	%fd105, %fd102, %fd97, %fd103;
	fma.rn.f64 	%fd106, %fd105, %fd97, %fd104;
	ld.global.nc.v2.f64 	{%fd107, %fd108}, [%rd63+32];
	fma.rn.f64 	%fd109, %fd106, %fd97, %fd107;
	fma.rn.f64 	%fd110, %fd109, %fd97, %fd108;
	fma.rn.f64 	%fd111, %fd110, %fd214, %fd214;
	fma.rn.f64 	%fd112, %fd110, %fd97, 0d3FF0000000000000;
	selp.f64 	%fd113, %fd112, %fd111, %p12;
	and.b32  	%r157, %r267, 2;
	setp.eq.s32 	%p13, %r157, 0;
	mov.f64 	%fd114, 0d0000000000000000;
	sub.f64 	%fd115, %fd114, %fd113;
	selp.f64 	%fd116, %fd113, %fd115, %p13;
	sqrt.rn.f64 	%fd117, %fd12;
	mul.f64 	%fd18, %fd117, %fd116;
	mov.b64 	%rd122, 0;
	mov.u64 	%rd120, %rd122;
	@%p11 bra 	$L__BB0_50;
	ld.param.u64 	%rd116, [fault_tree_mc_kernel_param_0];
	neg.s32 	%r269, %r81;
	cvta.to.global.u64 	%rd118, %rd116;
	xor.b32  	%r160, %r11, %r10;
	xor.b32  	%r161, %r12, %r9;
	shf.l.wrap.b32 	%r271, %r161, %r161, 11;
	shl.b32 	%r162, %r9, 9;
	xor.b32  	%r272, %r160, %r162;
	xor.b32  	%r274, %r161, %r10;
	xor.b32  	%r273, %r160, %r9;
	mov.b32 	%r270, 0;
	mov.b32 	%r268, -64;
	mov.b64 	%rd119, 0;
	mov.u64 	%rd120, %rd119;
	mov.u64 	%rd122, %rd119;
$L__BB0_15:
	mul.lo.s32 	%r164, %r273, 5;
	shf.l.wrap.b32 	%r165, %r164, %r164, 7;
	mul.lo.s32 	%r166, %r165, 9;
	shr.u32 	%r167, %r166, 1;
	cvt.rn.f64.u32 	%fd118, %r167;
	mul.f64 	%fd19, %fd118, 0d3E00000000000000;
	ld.global.nc.u32 	%r163, [%rd118];
	setp.eq.s32 	%p14, %r163, 1;
	@%p14 bra 	$L__BB0_18;
	setp.ne.s32 	%p15, %r163, 0;
	@%p15 bra 	$L__BB0_28;
	mul.wide.u32 	%rd67, %r270, 8;
	add.s64 	%rd68, %rd1, %rd67;
	ld.global.nc.f64 	%fd163, [%rd68];
	setp.lt.f64 	%p24, %fd19, %fd163;
	@%p24 bra 	$L__BB0_46;
	bra.uni 	$L__BB0_49;
$L__BB0_18:
	mul.wide.u32 	%rd65, %r270, 8;
	add.s64 	%rd66, %rd1, %rd65;
	ld.global.nc.f64 	%fd119, [%rd66];
	ld.global.nc.f64 	%fd120, [%rd66+8];
	fma.rn.f64 	%fd20, %fd18, %fd120, %fd119;
	setp.ltu.f64 	%p16, %fd20, 0d0000000000000000;
	@%p16 bra 	$L__BB0_23;
	neg.f64 	%fd121, %fd20;
	fma.rn.f64 	%fd122, %fd20, 0dBFF71547652B82FE, 0d4338000000000000;
	{
	.reg .b32 %temp; 
	mov.b64 	{%r40, %temp}, %fd122;
	}
	mov.f64 	%fd123, 0dC338000000000000;
	add.rn.f64 	%fd124, %fd122, %fd123;
	fma.rn.f64 	%fd125, %fd124, 0dBFE62E42FEFA39EF, %fd121;
	fma.rn.f64 	%fd126, %fd124, 0dBC7ABC9E3B39803F, %fd125;
	fma.rn.f64 	%fd127, %fd126, 0d3E5ADE1569CE2BDF, 0d3E928AF3FCA213EA;
	fma.rn.f64 	%fd128, %fd127, %fd126, 0d3EC71DEE62401315;
	fma.rn.f64 	%fd129, %fd128, %fd126, 0d3EFA01997C89EB71;
	fma.rn.f64 	%fd130, %fd129, %fd126, 0d3F2A01A014761F65;
	fma.rn.f64 	%fd131, %fd130, %fd126, 0d3F56C16C1852B7AF;
	fma.rn.f64 	%fd132, %fd131, %fd126, 0d3F81111111122322;
	fma.rn.f64 	%fd133, %fd132, %fd126, 0d3FA55555555502A1;
	fma.rn.f64 	%fd134, %fd133, %fd126, 0d3FC5555555555511;
	fma.rn.f64 	%fd135, %fd134, %fd126, 0d3FE000000000000B;
	fma.rn.f64 	%fd136, %fd135, %fd126, 0d3FF0000000000000;
	fma.rn.f64 	%fd137, %fd136, %fd126, 0d3FF0000000000000;
	{
	.reg .b32 %temp; 
	mov.b64 	{%r41, %temp}, %fd137;
	}
	{
	.reg .b32 %temp; 
	mov.b64 	{%temp, %r42}, %fd137;
	}
	shl.b32 	%r168, %r40, 20;
	add.s32 	%r169, %r168, %r42;
	mov.b64 	%fd215, {%r41, %r169};
	{
	.reg .b32 %temp; 
	mov.b64 	{%temp, %r170}, %fd121;
	}
	mov.b32 	%f3, %r170;
	abs.f32 	%f1, %f3;
	setp.lt.f32 	%p17, %f1, 0f4086232B;
	@%p17 bra 	$L__BB0_22;
	setp.gt.f64 	%p18, %fd20, 0d0000000000000000;
	mov.f64 	%fd138, 0d7FF0000000000000;
	sub.f64 	%fd139, %fd138, %fd20;
	selp.f64 	%fd215, 0d0000000000000000, %fd139, %p18;
	setp.geu.f32 	%p19, %f1, 0f40874800;
	@%p19 bra 	$L__BB0_22;
	shr.u32 	%r171, %r40, 31;
	add.s32 	%r172, %r40, %r171;
	shr.s32 	%r173, %r172, 1;
	shl.b32 	%r174, %r173, 20;
	add.s32 	%r175, %r42, %r174;
	mov.b64 	%fd140, {%r41, %r175};
	sub.s32 	%r176, %r40, %r173;
	shl.b32 	%r177, %r176, 20;
	add.s32 	%r178, %r177, 1072693248;
	mov.b32 	%r179, 0;
	mov.b64 	%fd141, {%r179, %r178};
	mul.f64 	%fd215, %fd141, %fd140;
$L__BB0_22:
	add.f64 	%fd142, %fd215, 0d3FF0000000000000;
	rcp.rn.f64 	%fd217, %fd142;
	bra.uni 	$L__BB0_27;
$L__BB0_23:
	fma.rn.f64 	%fd143, %fd20, 0d3FF71547652B82FE, 0d4338000000000000;
	{
	.reg .b32 %temp; 
	mov.b64 	{%r43, %temp}, %fd143;
	}
	mov.f64 	%fd144, 0dC338000000000000;
	add.rn.f64 	%fd145, %fd143, %fd144;
	fma.rn.f64 	%fd146, %fd145, 0dBFE62E42FEFA39EF, %fd20;
	fma.rn.f64 	%fd147, %fd145, 0dBC7ABC9E3B39803F, %fd146;
	fma.rn.f64 	%fd148, %fd147, 0d3E5ADE1569CE2BDF, 0d3E928AF3FCA213EA;
	fma.rn.f64 	%fd149, %fd148, %fd147, 0d3EC71DEE62401315;
	fma.rn.f64 	%fd150, %fd149, %fd147, 0d3EFA01997C89EB71;
	fma.rn.f64 	%fd151, %fd150, %fd147, 0d3F2A01A014761F65;
	fma.rn.f64 	%fd152, %fd151, %fd147, 0d3F56C16C1852B7AF;
	fma.rn.f64 	%fd153, %fd152, %fd147, 0d3F81111111122322;
	fma.rn.f64 	%fd154, %fd153, %fd147, 0d3FA55555555502A1;
	fma.rn.f64 	%fd155, %fd154, %fd147, 0d3FC5555555555511;
	fma.rn.f64 	%fd156, %fd155, %fd147, 0d3FE000000000000B;
	fma.rn.f64 	%fd157, %fd156, %fd147, 0d3FF0000000000000;
	fma.rn.f64 	%fd158, %fd157, %fd147, 0d3FF0000000000000;
	{
	.reg .b32 %temp; 
	mov.b64 	{%r44, %temp}, %fd158;
	}
	{
	.reg .b32 %temp; 
	mov.b64 	{%temp, %r45}, %fd158;
	}
	shl.b32 	%r180, %r43, 20;
	add.s32 	%r181, %r180, %r45;
	mov.b64 	%fd216, {%r44, %r181};
	{
	.reg .b32 %temp; 
	mov.b64 	{%temp, %r182}, %fd20;
	}
	mov.b32 	%f4, %r182;
	abs.f32 	%f2, %f4;
	setp.lt.f32 	%p20, %f2, 0f4086232B;
	@%p20 bra 	$L__BB0_26;
	setp.lt.f64 	%p21, %fd20, 0d0000000000000000;
	add.f64 	%fd159, %fd20, 0d7FF0000000000000;
	selp.f64 	%fd216, 0d0000000000000000, %fd159, %p21;
	setp.geu.f32 	%p22, %f2, 0f40874800;
	@%p22 bra 	$L__BB0_26;
	shr.u32 	%r183, %r43, 31;
	add.s32 	%r184, %r43, %r183;
	shr.s32 	%r185, %r184, 1;
	shl.b32 	%r186, %r185, 20;
	add.s32 	%r187, %r45, %r186;
	mov.b64 	%fd160, {%r44, %r187};
	sub.s32 	%r188, %r43, %r185;
	shl.b32 	%r189, %r188, 20;
	add.s32 	%r190, %r189, 1072693248;
	mov.b32 	%r191, 0;
	mov.b64 	%fd161, {%r191, %r190};
	mul.f64 	%fd216, %fd161, %fd160;
$L__BB0_26:
	add.f64 	%fd162, %fd216, 0d3FF0000000000000;
	div.rn.f64 	%fd217, %fd216, %fd162;
$L__BB0_27:
	setp.lt.f64 	%p23, %fd19, %fd217;
	@%p23 bra 	$L__BB0_46;
	bra.uni 	$L__BB0_49;
$L__BB0_28:
	mul.wide.u32 	%rd69, %r270, 8;
	add.s64 	%rd70, %rd1, %rd69;
	ld.global.nc.f64 	%fd32, [%rd70];
	ld.global.nc.f64 	%fd33, [%rd70+8];
	ld.global.nc.f64 	%fd34, [%rd70+16];
	max.f64 	%fd218, %fd19, 0d39B4484BFEEBC2A0;
	{
	.reg .b32 %temp; 
	mov.b64 	{%temp, %r275}, %fd218;
	}
	{
	.reg .b32 %temp; 
	mov.b64 	{%r276, %temp}, %fd218;
	}
	setp.gt.s32 	%p25, %r275, 1048575;
	mov.b32 	%r277, -1023;
	@%p25 bra 	$L__BB0_30;
	mul.f64 	%fd218, %fd218, 0d4350000000000000;
	{
	.reg .b32 %temp; 
	mov.b64 	{%temp, %r275}, %fd218;
	}
	{
	.reg .b32 %temp; 
	mov.b64 	{%r276, %temp}, %fd218;
	}
	mov.b32 	%r277, -1077;
$L__BB0_30:
	add.s32 	%r194, %r275, -1;
	setp.gt.u32 	%p26, %r194, 2146435070;
	@%p26 bra 	$L__BB0_34;
	shr.u32 	%r197, %r275, 20;
	add.s32 	%r278, %r277, %r197;
	and.b32  	%r198, %r275, 1048575;
	or.b32  	%r199, %r198, 1072693248;
	mov.b64 	%fd219, {%r276, %r199};
	setp.lt.u32 	%p28, %r199, 1073127583;
	@%p28 bra 	$L__BB0_33;
	{
	.reg .b32 %temp; 
	mov.b64 	{%r200, %temp}, %fd219;
	}
	{
	.reg .b32 %temp; 
	mov.b64 	{%temp, %r201}, %fd219;
	}
	add.s32 	%r202, %r201, -1048576;
	mov.b64 	%fd219, {%r200, %r202};
	add.s32 	%r278, %r278, 1;
$L__BB0_33:
	add.f64 	%fd165, %fd219, 0dBFF0000000000000;
	add.f64 	%fd166, %fd219, 0d3FF0000000000000;
	rcp.approx.ftz.f64 	%fd167, %fd166;
	neg.f64 	%fd168, %fd166;
	fma.rn.f64 	%fd169, %fd168, %fd167, 0d3FF0000000000000;
	fma.rn.f64 	%fd170, %fd169, %fd169, %fd169;
	fma.rn.f64 	%fd171, %fd170, %fd167, %fd167;
	mul.f64 	%fd172, %fd165, %fd171;
	fma.rn.f64 	%fd173, %fd165, %fd171, %fd172;
	mul.f64 	%fd174, %fd173, %fd173;
	fma.rn.f64 	%fd175, %fd174, 0d3EB1380B3AE80F1E, 0d3ED0EE258B7A8B04;
	fma.rn.f64 	%fd176, %fd175, %fd174, 0d3EF3B2669F02676F;
	fma.rn.f64 	%fd177, %fd176, %fd174, 0d3F1745CBA9AB0956;
	fma.rn.f64 	%fd178, %fd177, %fd174, 0d3F3C71C72D1B5154;
	fma.rn.f64 	%fd179, %fd178, %fd174, 0d3F624924923BE72D;
	fma.rn.f64 	%fd180, %fd179, %fd174, 0d3F8999999999A3C4;
	fma.rn.f64 	%fd181, %fd180, %fd174, 0d3FB5555555555554;
	sub.f64 	%fd182, %fd165, %fd173;
	add.f64 	%fd183, %fd182, %fd182;
	neg.f64 	%fd184, %fd173;
	fma.rn.f64 	%fd185, %fd184, %fd165, %fd183;
	mul.f64 	%fd186, %fd171, %fd185;
	mul.f64 	%fd187, %fd174, %fd181;
	fma.rn.f64 	%fd188, %fd187, %fd173, %fd186;
	xor.b32  	%r203, %r278, -2147483648;
	mov.b32 	%r204, 1127219200;
	mov.b64 	%fd189, {%r203, %r204};
	sub.f64 	%fd190, %fd189, %fd1;
	fma.rn.f64 	%fd191, %fd190, 0d3FE62E42FEFA39EF, %fd173;
	fma.rn.f64 	%fd192, %fd190, 0dBFE62E42FEFA39EF, %fd191;
	sub.f64 	%fd193, %fd192, %fd173;
	sub.f64 	%fd194, %fd188, %fd193;
	fma.rn.f64 	%fd195, %fd190, 0d3C7ABC9E3B39803F, %fd194;
	add.f64 	%fd220, %fd191, %fd195;
	bra.uni 	$L__BB0_35;
$L__BB0_34:
	fma.rn.f64 	%fd164, %fd218, 0d7FF0000000000000, 0d7FF0000000000000;
	{
	.reg .b32 %temp; 
	mov.b64 	{%temp, %r195}, %fd218;
	}
	and.b32  	%r196, %r195, 2147483647;
	setp.eq.s32 	%p27, %r196, 0;
	selp.f64 	%fd220, 0dFFF0000000000000, %fd164, %p27;
$L__BB0_35:
	neg.f64 	%fd44, %fd220;
	rcp.rn.f64 	%fd45, %fd32;
	{
	.reg .b32 %temp; 
	mov.b64 	{%temp, %r56}, %fd44;
	}
	{
	.reg .b32 %temp; 
	mov.b64 	{%temp, %r57}, %fd45;
	}
	shr.u32 	%r205, %r57, 20;
	and.b32  	%r206, %r205, 2047;
	add.s32 	%r207, %r206, -1012;
	mov.b64 	%rd71, %fd45;
	shl.b64 	%rd13, %rd71, %r207;
	setp.eq.s64 	%p3, %rd13, -9223372036854775808;
	abs.f64 	%fd46, %fd220;
	setp.neu.f64 	%p29, %fd220, 0d0000000000000000;
	@%p29 bra 	$L__BB0_37;
	setp.eq.s64 	%p32, %rd13, -9223372036854775808;
	abs.f64 	%fd204, %fd45;
	setp.neu.f64 	%p33, %fd204, 0d3FE0000000000000;
	and.pred  	%p3, %p33, %p32;
	selp.b32 	%r208, %r56, 0, %p3;
	setp.lt.s32 	%p34, %r57, 0;
	or.b32  	%r209, %r208, 2146435072;
	selp.b32 	%r210, %r209, %r208, %p34;
	mov.b32 	%r211, 0;
	mov.b64 	%fd222, {%r211, %r210};
	bra.uni 	$L__BB0_38;
$L__BB0_37:
	{ // callseq 1, 0
	.param .b64 param0;
	st.param.f64 	[param0], %fd46;
	.param .b64 param1;
	st.param.f64 	[param1], %fd45;
	.param .b64 retval0;
	call.uni (retval0), 
	__internal_accurate_pow, 
	(
	param0, 
	param1
	);
	ld.param.f64 	%fd196, [retval0];
	} // callseq 1
	setp.lt.s32 	%p30, %r56, 0;
	cvt.rzi.f64.f64 	%fd198, %fd45;
	setp.neu.f64 	%p31, %fd45, %fd198;
	neg.f64 	%fd200, %fd196;
	selp.f64 	%fd201, %fd200, %fd196, %p3;
	selp.f64 	%fd202, %fd201, %fd196, %p30;
	selp.f64 	%fd203, 0dFFF8000000000000, %fd202, %p31;
	selp.f64 	%fd222, %fd203, %fd202, %p30;
$L__BB0_38:
	sub.f64 	%fd205, %fd45, %fd220;
	{
	.reg .b32 %temp; 
	mov.b64 	{%temp, %r212}, %fd205;
	}
	and.b32  	%r213, %r212, 2146435072;
	setp.ne.s32 	%p35, %r213, 2146435072;
	@%p35 bra 	$L__BB0_45;
	setp.num.f64 	%p36, %fd220, %fd220;
	setp.num.f64 	%p37, %fd45, %fd45;
	and.pred  	%p38, %p36, %p37;
	@%p38 bra 	$L__BB0_41;
	add.rn.f64 	%fd222, %fd44, %fd45;
	bra.uni 	$L__BB0_45;
$L__BB0_41:
	abs.f64 	%fd206, %fd45;
	setp.neu.f64 	%p39, %fd206, 0d7FF0000000000000;
	@%p39 bra 	$L__BB0_43;
	setp.gt.f64 	%p44, %fd46, 0d3FF0000000000000;
	selp.b32 	%r221, 2146435072, 0, %p44;
	setp.lt.s32 	%p45, %r57, 0;
	xor.b32  	%r222, %r221, 2146435072;
	selp.b32 	%r223, %r222, %r221, %p45;
	setp.eq.f64 	%p46, %fd220, 0d3FF0000000000000;
	selp.b32 	%r224, 1072693248, %r223, %p46;
	mov.b32 	%r225, 0;
	mov.b64 	%fd222, {%r225, %r224};
	bra.uni 	$L__BB0_45;
$L__BB0_43:
	setp.neu.f64 	%p40, %fd46, 0d7FF0000000000000;
	@%p40 bra 	$L__BB0_45;
	setp.lt.s32 	%p41, %r56, 0;
	setp.lt.s32 	%p42, %r57, 0;
	selp.b32 	%r214, 0, 2146435072, %p42;
	and.b32  	%r215, %r57, 2147483647;
	setp.ne.s32 	%p43, %r215, 1071644672;
	or.b32  	%r216, %r214, -2147483648;
	selp.b32 	%r217, %r216, %r214, %p43;
	selp.b32 	%r218, %r217, %r214, %p3;
	selp.b32 	%r219, %r218, %r214, %p41;
	mov.b32 	%r220, 0;
	mov.b64 	%fd222, {%r220, %r219};
$L__BB0_45:
	setp.eq.f64 	%p47, %fd220, 0dBFF0000000000000;
	setp.eq.f64 	%p48, %fd45, 0d0000000000000000;
	selp.f64 	%fd207, 0d3FF0000000000000, %fd222, %p48;
	selp.f64 	%fd208, 0d3FF0000000000000, %fd207, %p47;
	mul.f64 	%fd209, %fd33, %fd208;
	setp.gtu.f64 	%p49, %fd209, %fd34;
	@%p49 bra 	$L__BB0_49;
$L__BB0_46:
	add.s32 	%r226, %r268, 64;
	setp.gt.u32 	%p50, %r226, 63;
	@%p50 bra 	$L__BB0_48;
	cvt.u32.u64 	%r227, %rd119;
	mov.b64 	%rd74, 1;
	shl.b64 	%rd75, %rd74, %r227;
	or.b64  	%rd122, %rd75, %rd122;
	bra.uni 	$L__BB0_49;
$L__BB0_48:
	mov.b64 	%rd72, 1;
	shl.b64 	%rd73, %rd72, %r268;
	or.b64  	%rd120, %rd73, %rd120;
$L__BB0_49:
	xor.b32  	%r228, %r272, %r274;
	xor.b32  	%r229, %r271, %r273;
	add.s32 	%r270, %r270, 3;
	add.s32 	%r269, %r269, 1;
	setp.ne.s32 	%p51, %r269, 0;
	add.s32 	%r268, %r268, 1;
	add.s64 	%rd119, %rd119, 1;
	add.s64 	%rd118, %rd118, 4;
	shf.l.wrap.b32 	%r271, %r229, %r229, 11;
	shl.b32 	%r230, %r273, 9;
	xor.b32  	%r272, %r228, %r230;
	xor.b32  	%r274, %r229, %r274;
	xor.b32  	%r273, %r228, %r273;
	@%p51 bra 	$L__BB0_15;
$L__BB0_50:
	setp.gt.s32 	%p52, %r82, 64;
	@%p52 bra 	$L__BB0_108;
	setp.lt.s32 	%p53, %r82, 1;
	mov.b64 	%rd127, 0;
	@%p53 bra 	$L__BB0_65;
	mov.b64 	%rd127, 0;
	mov.b32 	%r279, 0;
$L__BB0_53:
	cvt.u64.u32 	%rd23, %r279;
	mul.wide.u32 	%rd78, %r279, 4;
	add.s64 	%rd79, %rd5, %rd78;
	ld.global.nc.u32 	%r66, [%rd79];
	setp.ne.s32 	%p54, %r66, 0;
	@%p54 bra 	$L__BB0_57;
	shl.b64 	%rd90, %rd23, 2;
	add.s64 	%rd91, %rd7, %rd90;
	ld.global.nc.u32 	%r240, [%rd91];
	cvt.s64.s32 	%rd24, %r240;
	setp.gt.s64 	%p64, %rd24, 63;
	@%p64 bra 	$L__BB0_56;
	cvt.u32.u64 	%r244, %rd24;
	shr.u64 	%rd93, %rd122, %r244;
	cvt.u32.u64 	%r245, %rd93;
	and.b32  	%r282, %r245, 1;
	bra.uni 	$L__BB0_64;
$L__BB0_56:
	cvt.u32.u64 	%r241, %rd24;
	add.s32 	%r242, %r241, -64;
	shr.u64 	%rd92, %rd120, %r242;
	cvt.u32.u64 	%r243, %rd92;
	and.b32  	%r282, %r243, 1;
	bra.uni 	$L__BB0_64;
$L__BB0_57:
	shl.b64 	%rd80, %rd23, 2;
	add.s64 	%rd81, %rd6, %rd80;
	ld.global.nc.u32 	%r280, [%rd81];
	ld.global.nc.u32 	%r70, [%rd81+4];
	setp.eq.s32 	%p55, %r66, 1;
	@%p55 bra 	$L__BB0_59;
	setp.ge.s32 	%p56, %r280, %r70;
	mov.b32 	%r232, 0;
	mov.u32 	%r282, %r232;
	@%p56 bra 	$L__BB0_64;
	bra.uni 	$L__BB0_63;
$L__BB0_59:
	setp.ge.s32 	%p60, %r280, %r70;
	mov.b32 	%r236, 1;
	mov.u32 	%r282, %r236;
	@%p60 bra 	$L__BB0_64;
	bra.uni 	$L__BB0_61;
$L__BB0_60:
	add.s32 	%r280, %r280, 1;
	setp.eq.s32 	%p63, %r280, %r70;
	mov.u32 	%r282, %r236;
	@%p63 bra 	$L__BB0_64;
$L__BB0_61:
	mul.wide.s32 	%rd86, %r280, 4;
	add.s64 	%rd87, %rd2, %rd86;
	ld.global.nc.u32 	%r238, [%rd87];
	shr.u64 	%rd88, %rd127, %r238;
	and.b64  	%rd89, %rd88, 1;
	setp.eq.b64 	%p61, %rd89, 1;
	not.pred 	%p62, %p61;
	mov.b32 	%r282, 0;
	@%p62 bra 	$L__BB0_64;
	bra.uni 	$L__BB0_60;
$L__BB0_62:
	add.s32 	%r280, %r280, 1;
	setp.eq.s32 	%p59, %r280, %r70;
	mov.u32 	%r282, %r232;
	@%p59 bra 	$L__BB0_64;
$L__BB0_63:
	mul.wide.s32 	%rd82, %r280, 4;
	add.s64 	%rd83, %rd2, %rd82;
	ld.global.nc.u32 	%r234, [%rd83];
	shr.u64 	%rd84, %rd127, %r234;
	and.b64  	%rd85, %rd84, 1;
	setp.eq.b64 	%p57, %rd85, 1;
	not.pred 	%p58, %p57;
	mov.b32 	%r282, 1;
	@%p58 bra 	$L__BB0_62;
$L__BB0_64:
	cvt.u32.u64 	%r246, %rd23;
	setp.eq.s32 	%p65, %r282, 0;
	mov.b64 	%rd94, 1;
	shl.b64 	%rd95, %rd94, %r246;
	selp.b64 	%rd96, 0, %rd95, %p65;
	or.b64  	%rd127, %rd96, %rd127;
	add.s32 	%r279, %r246, 1;
	setp.ne.s32 	%p66, %r279, %r82;
	@%p66 bra 	$L__BB0_53;
$L__BB0_65:
	and.b64  	%rd97, %rd127, %rd4;
	setp.eq.s64 	%p67, %rd97, 0;
	@%p67 bra 	$L__BB0_108;
	ld.param.u64 	%rd117, [fault_tree_mc_kernel_param_6];
	setp.lt.s32 	%p68, %r81, 1;
	cvta.to.global.u64 	%rd98, %rd117;
	atom.global.add.u64 	%rd99, [%rd98], 1;
	@%p68 bra 	$L__BB0_108;
	setp.lt.u32 	%p69, %r81, 4;
	mov.b32 	%r284, 0;
	@%p69 bra 	$L__BB0_90;
	mov.b32 	%r283, 0;
$L__BB0_69:
	setp.gt.u32 	%p70, %r283, 63;
	@%p70 bra 	$L__BB0_71;
	shr.u64 	%rd128, %rd122, %r283;
	bra.uni 	$L__BB0_72;
$L__BB0_71:
	add.s32 	%r249, %r283, -64;
	shr.u64 	%rd128, %rd120, %r249;
$L__BB0_72:
	and.b64  	%rd100, %rd128, 1;
	setp.eq.b64 	%p71, %rd100, 1;
	not.pred 	%p72, %p71;
	mul.wide.u32 	%rd101, %r283, 8;
	add.s64 	%rd30, %rd3, %rd101;
	@%p72 bra 	$L__BB0_74;
	atom.global.add.u64 	%rd102, [%rd30], 1;
$L__BB0_74:
	setp.lt.u32 	%p73, %r283, 63;
	@%p73 bra 	$L__BB0_76;
	add.s32 	%r250, %r283, -63;
	shr.u64 	%rd129, %rd120, %r250;
	bra.uni 	$L__BB0_77;
$L__BB0_76:
	add.s32 	%r251, %r283, 1;
	shr.u64 	%rd129, %rd122, %r251;
$L__BB0_77:
	and.b64  	%rd103, %rd129, 1;
	setp.eq.b64 	%p74, %rd103, 1;
	not.pred 	%p75, %p74;
	@%p75 bra 	$L__BB0_79;
	atom.global.add.u64 	%rd104, [%rd30+8], 1;
$L__BB0_79:
	setp.lt.u32 	%p76, %r283, 62;
	@%p76 bra 	$L__BB0_81;
	add.s32 	%r252, %r283, -62;
	shr.u64 	%rd130, %rd120, %r252;
	bra.uni 	$L__BB0_82;
$L__BB0_81:
	add.s32 	%r253, %r283, 2;
	shr.u64 	%rd130, %rd122, %r253;
$L__BB0_82:
	and.b64  	%rd105, %rd130, 1;
	setp.eq.b64 	%p77, %rd105, 1;
	not.pred 	%p78, %p77;
	@%p78 bra 	$L__BB0_84;
	atom.global.add.u64 	%rd106, [%rd30+16], 1;
$L__BB0_84:
	setp.lt.u32 	%p79, %r283, 61;
	@%p79 bra 	$L__BB0_86;
	add.s32 	%r254, %r283, -61;
	shr.u64 	%rd131, %rd120, %r254;
	bra.uni 	$L__BB0_87;
$L__BB0_86:
	add.s32 	%r255, %r283, 3;
	shr.u64 	%rd131, %rd122, %r255;
$L__BB0_87:
	and.b64  	%rd107, %rd131, 1;
	setp.eq.b64 	%p80, %rd107, 1;
	not.pred 	%p81, %p80;
	@%p81 bra 	$L__BB0_89;
	atom.global.add.u64 	%rd108, [%rd30+24], 1;
$L__BB0_89:
	add.s32 	%r283, %r283, 4;
	setp.ne.s32 	%p82, %r283, %r7;
	mov.u32 	%r284, %r7;
	@%p82 bra 	$L__BB0_69;
$L__BB0_90:
	setp.eq.s32 	%p83, %r6, 0;
	@%p83 bra 	$L__BB0_108;
	setp.lt.u32 	%p84, %r284, 64;
	@%p84 bra 	$L__BB0_93;
	add.s32 	%r256, %r284, -64;
	shr.u64 	%rd132, %rd120, %r256;
	bra.uni 	$L__BB0_94;
$L__BB0_93:
	shr.u64 	%rd132, %rd122, %r284;
$L__BB0_94:
	and.b64  	%rd109, %rd132, 1;
	setp.eq.b64 	%p85, %rd109, 1;
	not.pred 	%p86, %p85;
	mul.wide.u32 	%rd110, %r284, 8;
	add.s64 	%rd43, %rd3, %rd110;
	@%p86 bra 	$L__BB0_96;
	atom.global.add.u64 	%rd111, [%rd43], 1;
$L__BB0_96:
	setp.eq.s32 	%p87, %r6, 1;
	@%p87 bra 	$L__BB0_108;
	setp.lt.u32 	%p88, %r284, 63;
	@%p88 bra 	$L__BB0_99;
	add.s32 	%r257, %r284, -63;
	shr.u64 	%rd133, %rd120, %r257;
	bra.uni 	$L__BB0_100;
$L__BB0_99:
	add.s32 	%r258, %r284, 1;
	shr.u64 	%rd133, %rd122, %r258;
$L__BB0_100:
	and.b64  	%rd112, %rd133, 1;
	setp.eq.b64 	%p89, %rd112, 1;
	not.pred 	%p90, %p89;
	@%p90 bra 	$L__BB0_102;
	atom.global.add.u64 	%rd113, [%rd43+8], 1;
$L__BB0_102:
	setp.eq.s32 	%p91, %r6, 2;
	@%p91 bra 	$L__BB0_108;
	setp.lt.u32 	%p92, %r284, 62;
	@%p92 bra 	$L__BB0_105;
	add.s32 	%r259, %r284, -62;
	shr.u64 	%rd134, %rd120, %r259;
	bra.uni 	$L__BB0_106;
$L__BB0_105:
	add.s32 	%r260, %r284, 2;
	shr.u64 	%rd134, %rd122, %r260;
$L__BB0_106:
	and.b64  	%rd114, %rd134, 1;
	setp.eq.b64 	%p93, %rd114, 1;
	not.pred 	%p94, %p93;
	@%p94 bra 	$L__BB0_108;
	atom.global.add.u64 	%rd115, [%rd43+16], 1;
$L__BB0_108:
	add.s32 	%r261, %r261, %r5;
	setp.lt.s32 	%p95, %r261, %r86;
	@%p95 bra 	$L__BB0_2;
$L__BB0_109:
	ret;

}
.func  (.param .align 16 .b8 func_retval0[16]) __internal_trig_reduction_slowpathd(
	.param .b64 __internal_trig_reduction_slowpathd_param_0
)
{
	.local .align 8 .b8 	__local_depot1[40];
	.reg .b64 	%SP;
	.reg .b64 	%SPL;
	.reg .pred 	%p<10>;
	.reg .b32 	%r<47>;
	.reg .b64 	%rd<74>;
	.reg .b64 	%fd<5>;

	mov.u64 	%SPL, __local_depot1;
	ld.param.f64 	%fd4, [__internal_trig_reduction_slowpathd_param_0];
	add.u64 	%rd1, %SPL, 0;
	{
	.reg .b32 %temp; 
	mov.b64 	{%temp, %r1}, %fd4;
	}
	shr.u32 	%r2, %r1, 20;
	and.b32  	%r3, %r2, 2047;
	setp.eq.s32 	%p1, %r3, 2047;
	mov.b32 	%r46, 0;
	@%p1 bra 	$L__BB1_9;
	add.s32 	%r20, %r3, -1024;
	mov.b64 	%rd20, %fd4;
	shl.b64 	%rd2, %rd20, 11;
	shr.u32 	%r4, %r20, 6;
	sub.s32 	%r45, 15, %r4;
	sub.s32 	%r21, 19, %r4;
	setp.lt.u32 	%p2, %r20, 128;
	selp.b32 	%r6, 18, %r21, %p2;
	setp.ge.s32 	%p3, %r45, %r6;
	mov.b64 	%rd70, 0;
	@%p3 bra 	$L__BB1_4;
	add.s32 	%r23, %r6, %r4;
	neg.s32 	%r43, %r23;
	or.b64  	%rd3, %rd2, -9223372036854775808;
	mov.b64 	%rd70, 0;
	mov.b32 	%r42, 0;
	mov.u64 	%rd25, __cudart_i2opi_d;
	mov.u32 	%r44, %r45;
$L__BB1_3:
	.pragma "nounroll";
	mul.wide.s32 	%rd22, %r42, 8;
	add.s64 	%rd23, %rd1, %rd22;
	mul.wide.s32 	%rd24, %r44, 8;
	add.s64 	%rd26, %rd25, %rd24;
	ld.global.nc.u64 	%rd27, [%rd26];
	{
	.reg .u32 %r0, %r1, %r2, %r3, %alo, %ahi, %blo, %bhi, %clo, %chi;
	mov.b64 	{%alo,%ahi}, %rd27;
	mov.b64 	{%blo,%bhi}, %rd3;
	mov.b64 	{%clo,%chi}, %rd70;
	mad.lo.cc.u32 	%r0, %alo, %blo, %clo;
	madc.hi.cc.u32 	%r1, %alo, %blo, %chi;
	madc.hi.u32 	%r2, %alo, %bhi, 0;
	mad.lo.cc.u32 	%r1, %alo, %bhi, %r1;
	madc.hi.cc.u32 	%r2, %ahi, %blo, %r2;
	madc.hi.u32 	%r3, %ahi, %bhi, 0;
	mad.lo.cc.u32 	%r1, %ahi, %blo, %r1;
	madc.lo.cc.u32 	%r2, %ahi, %bhi, %r2;
	addc.u32 	%r3, %r3, 0;
	mov.b64 	%rd28, {%r0,%r1};
	mov.b64 	%rd70, {%r2,%r3};
	}
	st.local.u64 	[%rd23], %rd28;
	add.s32 	%r44, %r44, 1;
	add.s32 	%r43, %r43, 1;
	add.s32 	%r42, %r42, 1;
	setp.ne.s32 	%p4, %r43, -15;
	mov.u32 	%r45, %r6;
	@%p4 bra 	$L__BB1_3;
$L__BB1_4:
	cvt.s64.s32 	%rd29, %r45;
	cvt.u64.u32 	%rd30, %r4;
	add.s64 	%rd31, %rd30, %rd29;
	shl.b64 	%rd32, %rd31, 3;
	add.s64 	%rd33, %rd1, %rd32;
	st.local.u64 	[%rd33+-120], %rd70;
	and.b32  	%r15, %r2, 63;
	ld.local.u64 	%rd72, [%rd1+16];
	ld.local.u64 	%rd71, [%rd1+24];
	setp.eq.s32 	%p5, %r15, 0;
	@%p5 bra 	$L__BB1_6;
	shl.b64 	%rd34, %rd71, %r15;
	shr.u64 	%rd35, %rd72, 1;
	xor.b32  	%r24, %r15, 63;
	shr.u64 	%rd36, %rd35, %r24;
	or.b64  	%rd71, %rd34, %rd36;
	ld.local.u64 	%rd37, [%rd1+8];
	shl.b64 	%rd38, %rd72, %r15;
	shr.u64 	%rd39, %rd37, 1;
	shr.u64 	%rd40, %rd39, %r24;
	or.b64  	%rd72, %rd38, %rd40;
$L__BB1_6:
	and.b32  	%r25, %r1, -2147483648;
	shr.u64 	%rd41, %rd71, 62;
	cvt.u32.u64 	%r26, %rd41;
	mov.b64 	{%r27, %r28}, %rd71;
	mov.b64 	{%r29, %r30}, %rd72;
	shf.l.wrap.b32 	%r31, %r30, %r27, 2;
	shf.l.wrap.b32 	%r32, %r27, %r28, 2;
	mov.b64 	%rd42, {%r31, %r32};
	shl.b64 	%rd43, %rd72, 2;
	shr.u64 	%rd44, %rd42, 63;
	cvt.u32.u64 	%r33, %rd44;
	add.s32 	%r34, %r33, %r26;
	setp.eq.s32 	%p6, %r25, 0;
	neg.s32 	%r35, %r34;
	selp.b32 	%r46, %r34, %r35, %p6;
	setp.gt.s64 	%p7, %rd42, -1;
	mov.b64 	%rd45, 0;
	{
	.reg .u32 %r0, %r1, %r2, %r3, %a0, %a1, %a2, %a3, %b0, %b1, %b2, %b3;
	mov.b64 	{%a0,%a1}, %rd45;
	mov.b64 	{%a2,%a3}, %rd45;
	mov.b64 	{%b0,%b1}, %rd43;
	mov.b64 	{%b2,%b3}, %rd42;
	sub.cc.u32 	%r0, %a0, %b0;
	subc.cc.u32 	%r1, %a1, %b1;
	subc.cc.u32 	%r2, %a2, %b2;
	subc.u32 	%r3, %a3, %b3;
	mov.b64 	%rd46, {%r0,%r1};
	mov.b64 	%rd47, {%r2,%r3};
	}
	xor.b32  	%r36, %r25, -2147483648;
	selp.b64 	%rd73, %rd42, %rd47, %p7;
	selp.b64 	%rd14, %rd43, %rd46, %p7;
	selp.b32 	%r17, %r25, %r36, %p7;
	clz.b64 	%r37, %rd73;
	cvt.u64.u32 	%rd15, %r37;
	setp.eq.s32 	%p8, %r37, 0;
	@%p8 bra 	$L__BB1_8;
	cvt.u32.u64 	%r38, %rd15;
	and.b32  	%r39, %r38, 63;
	shl.b64 	%rd48, %rd73, %r39;
	shr.u64 	%rd49, %rd14, 1;
	not.b32 	%r40, %r38;
	and.b32  	%r41, %r40, 63;
	shr.u64 	%rd50, %rd49, %r41;
	or.b64  	%rd73, %rd48, %rd50;
$L__BB1_8:
	mov.b64 	%rd51, -3958705157555305931;
	{
	.reg .u32 %r0, %r1, %r2, %r3, %alo, %ahi, %blo, %bhi;
	mov.b64 	{%alo,%ahi}, %rd73;
	mov.b64 	{%blo,%bhi}, %rd51;
	mul.lo.u32 	%r0, %alo, %blo;
	mul.hi.u32 	%r1, %alo, %blo;
	mad.lo.cc.u32 	%r1, %alo, %bhi, %r1;
	madc.hi.u32 	%r2, %alo, %bhi, 0;
	mad.lo.cc.u32 	%r1, %ahi, %blo, %r1;
	madc.hi.cc.u32 	%r2, %ahi, %blo, %r2;
	madc.hi.u32 	%r3, %ahi, %bhi, 0;
	mad.lo.cc.u32 	%r2, %ahi, %bhi, %r2;
	addc.u32 	%r3, %r3, 0;
	mov.b64 	%rd52, {%r0,%r1};
	mov.b64 	%rd53, {%r2,%r3};
	}
	setp.gt.s64 	%p9, %rd53, 0;
	{
	.reg .u32 %r0, %r1, %r2, %r3, %a0, %a1, %a2, %a3, %b0, %b1, %b2, %b3;
	mov.b64 	{%a0,%a1}, %rd52;
	mov.b64 	{%a2,%a3}, %rd53;
	mov.b64 	{%b0,%b1}, %rd52;
	mov.b64 	{%b2,%b3}, %rd53;
	add.cc.u32 	%r0, %a0, %b0;
	addc.cc.u32 	%r1, %a1, %b1;
	addc.cc.u32 	%r2, %a2, %b2;
	addc.u32 	%r3, %a3, %b3;
	mov.b64 	%rd54, {%r0,%r1};
	mov.b64 	%rd55, {%r2,%r3};
	}
	selp.b64 	%rd56, %rd55, %rd53, %p9;
	selp.s64 	%rd57, -1, 0, %p9;
	sub.s64 	%rd58, %rd57, %rd15;
	cvt.u64.u32 	%rd59, %r17;
	shl.b64 	%rd60, %rd59, 32;
	add.s64 	%rd61, %rd56, 1;
	shr.u64 	%rd62, %rd61, 10;
	add.s64 	%rd63, %rd62, 1;
	shr.u64 	%rd64, %rd63, 1;
	shl.b64 	%rd65, %rd58, 52;
	add.s64 	%rd66, %rd65, %rd64;
	add.s64 	%rd67, %rd66, 4602678819172646912;
	or.b64  	%rd68, %rd67, %rd60;
	mov.b64 	%fd4, %rd68;
$L__BB1_9:
	st.param.f64 	[func_retval0], %fd4;
	st.param.b32 	[func_retval0+8], %r46;
	ret;

}
.func  (.param .b64 func_retval0) __internal_accurate_pow(
	.param .b64 __internal_accurate_pow_param_0,
	.param .b64 __internal_accurate_pow_param_1
)
{
	.reg .pred 	%p<8>;
	.reg .b32 	%r<49>;
	.reg .b32 	%f<3>;
	.reg .b64 	%fd<109>;

	ld.param.f64 	%fd10, [__internal_accurate_pow_param_0];
	ld.param.f64 	%fd11, [__internal_accurate_pow_param_1];
	{
	.reg .b32 %temp; 
	mov.b64 	{%temp, %r46}, %fd10;
	}
	{
	.reg .b32 %temp; 
	mov.b64 	{%r45, %temp}, %fd10;
	}
	shr.u32 	%r47, %r46, 20;
	setp.gt.u32 	%p1, %r46, 1048575;
	@%p1 bra 	$L__BB2_2;
	mul.f64 	%fd12, %fd10, 0d4350000000000000;
	{
	.reg .b32 %temp; 
	mov.b64 	{%temp, %r46}, %fd12;
	}
	{
	.reg .b32 %temp; 
	mov.b64 	{%r45, %temp}, %fd12;
	}
	shr.u32 	%r16, %r46, 20;
	add.s32 	%r47, %r16, -54;
$L__BB2_2:
	add.s32 	%r48, %r47, -1023;
	and.b32  	%r17, %r46, -2146435073;
	or.b32  	%r18, %r17, 1072693248;
	mov.b64 	%fd107, {%r45, %r18};
	setp.lt.u32 	%p2, %r18, 1073127583;
	@%p2 bra 	$L__BB2_4;
	{
	.reg .b32 %temp; 
	mov.b64 	{%r19, %temp}, %fd107;
	}
	{
	.reg .b32 %temp; 
	mov.b64 	{%temp, %r20}, %fd107;
	}
	add.s32 	%r21, %r20, -1048576;
	mov.b64 	%fd107, {%r19, %r21};
	add.s32 	%r48, %r47, -1022;
$L__BB2_4:
	add.f64 	%fd13, %fd107, 0dBFF0000000000000;
	add.f64 	%fd14, %fd107, 0d3FF0000000000000;
	rcp.approx.ftz.f64 	%fd15, %fd14;
	neg.f64 	%fd16, %fd14;
	fma.rn.f64 	%fd17, %fd16, %fd15, 0d3FF0000000000000;
	fma.rn.f64 	%fd18, %fd17, %fd17, %fd17;
	fma.rn.f64 	%fd19, %fd18, %fd15, %fd15;
	mul.f64 	%fd20, %fd13, %fd19;
	fma.rn.f64 	%fd21, %fd13, %fd19, %fd20;
	mul.f64 	%fd22, %fd21, %fd21;
	fma.rn.f64 	%fd23, %fd22, 0d3EB0F5FF7D2CAFE2, 0d3ED0F5D241AD3B5A;
	fma.rn.f64 	%fd24, %fd23, %fd22, 0d3EF3B20A75488A3F;
	fma.rn.f64 	%fd25, %fd24, %fd22, 0d3F1745CDE4FAECD5;
	fma.rn.f64 	%fd26, %fd25, %fd22, 0d3F3C71C7258A578B;
	fma.rn.f64 	%fd27, %fd26, %fd22, 0d3F6249249242B910;
	fma.rn.f64 	%fd28, %fd27, %fd22, 0d3F89999999999DFB;
	sub.f64 	%fd29, %fd13, %fd21;
	add.f64 	%fd30, %fd29, %fd29;
	neg.f64 	%fd31, %fd21;
	fma.rn.f64 	%fd32, %fd31, %fd13, %fd30;
	mul.f64 	%fd33, %fd19, %fd32;
	fma.rn.f64 	%fd34, %fd22, %fd28, 0d3FB5555555555555;
	mov.f64 	%fd35, 0d3FB5555555555555;
	sub.f64 	%fd36, %fd35, %fd34;
	fma.rn.f64 	%fd37, %fd22, %fd28, %fd36;
	add.f64 	%fd38, %fd37, 0dBC46A4CB00B9E7B0;
	add.f64 	%fd39, %fd34, %fd38;
	sub.f64 	%fd40, %fd34, %fd39;
	add.f64 	%fd41, %fd38, %fd40;
	mul.rn.f64 	%fd42, %fd21, %fd21;
	neg.f64 	%fd43, %fd42;
	fma.rn.f64 	%fd44, %fd21, %fd21, %fd43;
	{
	.reg .b32 %temp; 
	mov.b64 	{%r22, %temp}, %fd33;
	}
	{
	.reg .b32 %temp; 
	mov.b64 	{%temp, %r23}, %fd33;
	}
	add.s32 	%r24, %r23, 1048576;
	mov.b64 	%fd45, {%r22, %r24};
	fma.rn.f64 	%fd46, %fd21, %fd45, %fd44;
	mul.rn.f64 	%fd47, %fd42, %fd21;
	neg.f64 	%fd48, %fd47;
	fma.rn.f64 	%fd49, %fd42, %fd21, %fd48;
	fma.rn.f64 	%fd50, %fd42, %fd33, %fd49;
	fma.rn.f64 	%fd51, %fd46, %fd21, %fd50;
	mul.rn.f64 	%fd52, %fd39, %fd47;
	neg.f64 	%fd53, %fd52;
	fma.rn.f64 	%fd54, %fd39, %fd47, %fd53;
	fma.rn.f64 	%fd55, %fd39, %fd51, %fd54;
	fma.rn.f64 	%fd56, %fd41, %fd47, %fd55;
	add.f64 	%fd57, %fd52, %fd56;
	sub.f64 	%fd58, %fd52, %fd57;
	add.f64 	%fd59, %fd56, %fd58;
	add.f64 	%fd60, %fd21, %fd57;
	sub.f64 	%fd61, %fd21, %fd60;
	add.f64 	%fd62, %fd57, %fd61;
	add.f64 	%fd63, %fd59, %fd62;
	add.f64 	%fd64, %fd33, %fd63;
	add.f64 	%fd65, %fd60, %fd64;
	sub.f64 	%fd66, %fd60, %fd65;
	add.f64 	%fd67, %fd64, %fd66;
	xor.b32  	%r25, %r48, -2147483648;
	mov.b32 	%r26, 1127219200;
	mov.b64 	%fd68, {%r25, %r26};
	mov.b32 	%r27, -2147483648;
	mov.b64 	%fd69, {%r27, %r26};
	sub.f64 	%fd70, %fd68, %fd69;
	fma.rn.f64 	%fd71, %fd70, 0d3FE62E42FEFA39EF, %fd65;
	fma.rn.f64 	%fd72, %fd70, 0dBFE62E42FEFA39EF, %fd71;
	sub.f64 	%fd73, %fd72, %fd65;
	sub.f64 	%fd74, %fd67, %fd73;
	fma.rn.f64 	%fd75, %fd70, 0d3C7ABC9E3B39803F, %fd74;
	add.f64 	%fd76, %fd71, %fd75;
	sub.f64 	%fd77, %fd71, %fd76;
	add.f64 	%fd78, %fd75, %fd77;
	{
	.reg .b32 %temp; 
	mov.b64 	{%temp, %r28}, %fd11;
	}
	{
	.reg .b32 %temp; 
	mov.b64 	{%r29, %temp}, %fd11;
	}
	shl.b32 	%r30, %r28, 1;
	setp.gt.u32 	%p3, %r30, -33554433;
	and.b32  	%r31, %r28, -15728641;
	selp.b32 	%r32, %r31, %r28, %p3;
	mov.b64 	%fd79, {%r29, %r32};
	mul.rn.f64 	%fd80, %fd76, %fd79;
	neg.f64 	%fd81, %fd80;
	fma.rn.f64 	%fd82, %fd76, %fd79, %fd81;
	fma.rn.f64 	%fd83, %fd78, %fd79, %fd82;
	add.f64 	%fd4, %fd80, %fd83;
	sub.f64 	%fd84, %fd80, %fd4;
	add.f64 	%fd5, %fd83, %fd84;
	fma.rn.f64 	%fd85, %fd4, 0d3FF71547652B82FE, 0d4338000000000000;
	{
	.reg .b32 %temp; 
	mov.b64 	{%r13, %temp}, %fd85;
	}
	mov.f64 	%fd86, 0dC338000000000000;
	add.rn.f64 	%fd87, %fd85, %fd86;
	fma.rn.f64 	%fd88, %fd87, 0dBFE62E42FEFA39EF, %fd4;
	fma.rn.f64 	%fd89, %fd87, 0dBC7ABC9E3B39803F, %fd88;
	fma.rn.f64 	%fd90, %fd89, 0d3E5ADE1569CE2BDF, 0d3E928AF3FCA213EA;
	fma.rn.f64 	%fd91, %fd90, %fd89, 0d3EC71DEE62401315;
	fma.rn.f64 	%fd92, %fd91, %fd89, 0d3EFA01997C89EB71;
	fma.rn.f64 	%fd93, %fd92, %fd89, 0d3F2A01A014761F65;
	fma.rn.f64 	%fd94, %fd93, %fd89, 0d3F56C16C1852B7AF;
	fma.rn.f64 	%fd95, %fd94, %fd89, 0d3F81111111122322;
	fma.rn.f64 	%fd96, %fd95, %fd89, 0d3FA55555555502A1;
	fma.rn.f64 	%fd97, %fd96, %fd89, 0d3FC5555555555511;
	fma.rn.f64 	%fd98, %fd97, %fd89, 0d3FE000000000000B;
	fma.rn.f64 	%fd99, %fd98, %fd89, 0d3FF0000000000000;
	fma.rn.f64 	%fd100, %fd99, %fd89, 0d3FF0000000000000;
	{
	.reg .b32 %temp; 
	mov.b64 	{%r14, %temp}, %fd100;
	}
	{
	.reg .b32 %temp; 
	mov.b64 	{%temp, %r15}, %fd100;
	}
	shl.b32 	%r33, %r13, 20;
	add.s32 	%r34, %r33, %r15;
	mov.b64 	%fd108, {%r14, %r34};
	{
	.reg .b32 %temp; 
	mov.b64 	{%temp, %r35}, %fd4;
	}
	mov.b32 	%f2, %r35;
	abs.f32 	%f1, %f2;
	setp.lt.f32 	%p4, %f1, 0f4086232B;
	@%p4 bra 	$L__BB2_7;
	setp.lt.f64 	%p5, %fd4, 0d0000000000000000;
	add.f64 	%fd101, %fd4, 0d7FF0000000000000;
	selp.f64 	%fd108, 0d0000000000000000, %fd101, %p5;
	setp.geu.f32 	%p6, %f1, 0f40874800;
	@%p6 bra 	$L__BB2_7;
	shr.u32 	%r36, %r13, 31;
	add.s32 	%r37, %r13, %r36;
	shr.s32 	%r38, %r37, 1;
	shl.b32 	%r39, %r38, 20;
	add.s32 	%r40, %r15, %r39;
	mov.b64 	%fd102, {%r14, %r40};
	sub.s32 	%r41, %r13, %r38;
	shl.b32 	%r42, %r41, 20;
	add.s32 	%r43, %r42, 1072693248;
	mov.b32 	%r44, 0;
	mov.b64 	%fd103, {%r44, %r43};
	mul.f64 	%fd108, %fd103, %fd102;
$L__BB2_7:
	abs.f64 	%fd104, %fd108;
	setp.eq.f64 	%p7, %fd104, 0d7FF0000000000000;
	fma.rn.f64 	%fd105, %fd108, %fd5, %fd108;
	selp.f64 	%fd106, %fd108, %fd105, %p7;
	st.param.f64 	[func_retval0], %fd106;
	ret;

}


// ===== COMPILED SASS (sm_100) =====

	.target	sm_100

	.elftype	@"ET_EXEC"


//--------------------- .note.nv.tkinfo           --------------------------
	.section	.note.nv.tkinfo,"",@"SHT_NOTE"
	.sectionflags	@"SHF_NOTE_NV_TKINFO"
	.tkinfo
        /*0018*/ 	.word	0x00000002
        /*0030*/ 	.string	""
        /*0030*/ 	.string	"ptxas"
        /*0030*/ 	.string	"Cuda compilation tools, release 13.0, V13.0.88"
        /*0030*/ 	.string	"Build cuda_13.0.r13.0/compiler.36424714_0"
        /*0030*/ 	.string	"-arch sm_100 -m 64 "



//--------------------- .note.nv.cuinfo           --------------------------
	.section	.note.nv.cuinfo,"",@"SHT_NOTE"
	.sectionflags	@"SHF_NOTE_NV_CUINFO"
        /*0018*/ 	.short	0x0002
        /*001a*/ 	.short	0x0064
        /*001c*/ 	.short	0x0082
	.zero		2


//--------------------- .nv.info                  --------------------------
	.section	.nv.info,"",@"SHT_CUDA_INFO"
	.align	4


	//----- nvinfo : EIATTR_REGCOUNT
	.align		4
        /*0000*/ 	.byte	0x04, 0x2f
        /*0002*/ 	.short	(.L_3 - .L_2)
	.align		4
.L_2:
        /*0004*/ 	.word	index@(fault_tree_mc_kernel)
        /*0008*/ 	.word	0x00000036


	//----- nvinfo : EIATTR_FRAME_SIZE
	.align		4
.L_3:
        /*000c*/ 	.byte	0x04, 0x11
        /*000e*/ 	.short	(.L_5 - .L_4)
	.align		4
.L_4:
        /*0010*/ 	.word	index@($fault_tree_mc_kernel$__internal_trig_reduction_slowpathd)
        /*0014*/ 	.word	0x00000028


	//----- nvinfo : EIATTR_FRAME_SIZE
	.align		4
.L_5:
        /*0018*/ 	.byte	0x04, 0x11
        /*001a*/ 	.short	(.L_7 - .L_6)
	.align		4
.L_6:
        /*001c*/ 	.word	index@($fault_tree_mc_kernel$__internal_accurate_pow)
        /*0020*/ 	.word	0x00000028


	//----- nvinfo : EIATTR_FRAME_SIZE
	.align		4
.L_7:
        /*0024*/ 	.byte	0x04, 0x11
        /*0026*/ 	.short	(.L_9 - .L_8)
	.align		4
.L_8:
        /*0028*/ 	.word	index@($__internal_2_$__cuda_sm20_dsqrt_rn_f64_mediumpath_v1)
        /*002c*/ 	.word	0x00000028


	//----- nvinfo : EIATTR_FRAME_SIZE
	.align		4
.L_9:
        /*0030*/ 	.byte	0x04, 0x11
        /*0032*/ 	.short	(.L_11 - .L_10)
	.align		4
.L_10:
        /*0034*/ 	.word	index@($__internal_1_$__cuda_sm20_div_rn_f64_full)
        /*0038*/ 	.word	0x00000028


	//----- nvinfo : EIATTR_FRAME_SIZE
	.align		4
.L_11:
        /*003c*/ 	.byte	0x04, 0x11
        /*003e*/ 	.short	(.L_13 - .L_12)
	.align		4
.L_12:
        /*0040*/ 	.word	index@($__internal_0_$__cuda_sm20_dblrcp_rn_slowpath_v3)
        /*0044*/ 	.word	0x00000028


	//----- nvinfo : EIATTR_FRAME_SIZE
	.align		4
.L_13:
        /*0048*/ 	.byte	0x04, 0x11
        /*004a*/ 	.short	(.L_15 - .L_14)
	.align		4
.L_14:
        /*004c*/ 	.word	index@(fault_tree_mc_kernel)
        /*0050*/ 	.word	0x00000028


	//----- nvinfo : EIATTR_MIN_STACK_SIZE
	.align		4
.L_15:
        /*0054*/ 	.byte	0x04, 0x12
        /*0056*/ 	.short	(.L_17 - .L_16)
	.align		4
.L_16:
        /*0058*/ 	.word	index@(fault_tree_mc_kernel)
        /*005c*/ 	.word	0x00000028
.L_17:


//--------------------- .nv.compat                --------------------------
	.section	.nv.compat,"",@"SHT_CUDA_COMPAT_INFO"
	.align	4
        /*0000*/ 	.byte	0x02, 0x09, 0x00, 0x00, 0x02, 0x02, 0x01, 0x00, 0x02, 0x05, 0x05, 0x00, 0x03, 0x07, 0x01, 0x01
        /*0010*/ 	.byte	0x02, 0x03, 0x00, 0x00, 0x02, 0x06, 0x01, 0x00, 0x04, 0x0b, 0x08, 0x00, 0x01, 0x00, 0x00, 0x00
        /*0020*/ 	.byte	0x00, 0x00, 0x00, 0x00


//--------------------- .nv.info.fault_tree_mc_kernel --------------------------
	.section	.nv.info.fault_tree_mc_kernel,"",@"SHT_CUDA_INFO"
	.sectionflags	@""
	.align	4


	//----- nvinfo : EIATTR_CUDA_API_VERSION
	.align		4
        /*0000*/ 	.byte	0x04, 0x37
        /*0002*/ 	.short	(.L_19 - .L_18)
.L_18:
        /*0004*/ 	.word	0x00000082


	//----- nvinfo : EIATTR_KPARAM_INFO
	.align		4
.L_19:
        /*0008*/ 	.byte	0x04, 0x17
        /*000a*/ 	.short	(.L_21 - .L_20)
.L_20:
        /*000c*/ 	.word	0x00000000
        /*0010*/ 	.short	0x000d
        /*0012*/ 	.short	0x0054
        /*0014*/ 	.byte	0x00, 0xf0, 0x11, 0x00


	//----- nvinfo : EIATTR_KPARAM_INFO
	.align		4
.L_21:
        /*0018*/ 	.byte	0x04, 0x17
        /*001a*/ 	.short	(.L_23 - .L_22)
.L_22:
        /*001c*/ 	.word	0x00000000
        /*0020*/ 	.short	0x000c
        /*0022*/ 	.short	0x0050
        /*0024*/ 	.byte	0x00, 0xf0, 0x11, 0x00


	//----- nvinfo : EIATTR_KPARAM_INFO
	.align		4
.L_23:
        /*0028*/ 	.byte	0x04, 0x17
        /*002a*/ 	.short	(.L_25 - .L_24)
.L_24:
        /*002c*/ 	.word	0x00000000
        /*0030*/ 	.short	0x000b
        /*0032*/ 	.short	0x004c
        /*0034*/ 	.byte	0x00, 0xf0, 0x11, 0x00


	//----- nvinfo : EIATTR_KPARAM_INFO
	.align		4
.L_25:
        /*0038*/ 	.byte	0x04, 0x17
        /*003a*/ 	.short	(.L_27 - .L_26)
.L_26:
        /*003c*/ 	.word	0x00000000
        /*0040*/ 	.short	0x000a
        /*0042*/ 	.short	0x0048
        /*0044*/ 	.byte	0x00, 0xf0, 0x11, 0x00


	//----- nvinfo : EIATTR_KPARAM_INFO
	.align		4
.L_27:
        /*0048*/ 	.byte	0x04, 0x17
        /*004a*/ 	.short	(.L_29 - .L_28)
.L_28:
        /*004c*/ 	.word	0x00000000
        /*0050*/ 	.short	0x0009
        /*0052*/ 	.short	0x0044
        /*0054*/ 	.byte	0x00, 0xf0, 0x11, 0x00


	//----- nvinfo : EIATTR_KPARAM_INFO
	.align		4
.L_29:
        /*0058*/ 	.byte	0x04, 0x17
        /*005a*/ 	.short	(.L_31 - .L_30)
.L_30:
        /*005c*/ 	.word	0x00000000
        /*0060*/ 	.short	0x0008
        /*0062*/ 	.short	0x0040
        /*0064*/ 	.byte	0x00, 0xf0, 0x11, 0x00


	//----- nvinfo : EIATTR_KPARAM_INFO
	.align		4
.L_31:
        /*0068*/ 	.byte	0x04, 0x17
        /*006a*/ 	.short	(.L_33 - .L_32)
.L_32:
        /*006c*/ 	.word	0x00000000
        /*0070*/ 	.short	0x0007
        /*0072*/ 	.short	0x0038
        /*0074*/ 	.byte	0x00, 0xf5, 0x21, 0x00


	//----- nvinfo : EIATTR_KPARAM_INFO
	.align		4
.L_33:
        /*0078*/ 	.byte	0x04, 0x17
        /*007a*/ 	.short	(.L_35 - .L_34)
.L_34:
        /*007c*/ 	.word	0x00000000
        /*0080*/ 	.short	0x0006
        /*0082*/ 	.short	0x0030
        /*0084*/ 	.byte	0x00, 0xf5, 0x21, 0x00


	//----- nvinfo : EIATTR_KPARAM_INFO
	.align		4
.L_35:
        /*0088*/ 	.byte	0x04, 0x17
        /*008a*/ 	.short	(.L_37 - .L_36)
.L_36:
        /*008c*/ 	.word	0x00000000
        /*0090*/ 	.short	0x0005
        /*0092*/ 	.short	0x0028
        /*0094*/ 	.byte	0x00, 0xf5, 0x21, 0x00


	//----- nvinfo : EIATTR_KPARAM_INFO
	.align		4
.L_37:
        /*0098*/ 	.byte	0x04, 0x17
        /*009a*/ 	.short	(.L_39 - .L_38)
.L_38:
        /*009c*/ 	.word	0x00000000
        /*00a0*/ 	.short	0x0004
        /*00a2*/ 	.short	0x0020
        /*00a4*/ 	.byte	0x00, 0xf5, 0x21, 0x00


	//----- nvinfo : EIATTR_KPARAM_INFO
	.align		4
.L_39:
        /*00a8*/ 	.byte	0x04, 0x17
        /*00aa*/ 	.short	(.L_41 - .L_40)
.L_40:
        /*00ac*/ 	.word	0x00000000
        /*00b0*/ 	.short	0x0003
        /*00b2*/ 	.short	0x0018
        /*00b4*/ 	.byte	0x00, 0xf5, 0x21, 0x00


	//----- nvinfo : EIATTR_KPARAM_INFO
	.align		4
.L_41:
        /*00b8*/ 	.byte	0x04, 0x17
        /*00ba*/ 	.short	(.L_43 - .L_42)
.L_42:
        /*00bc*/ 	.word	0x00000000
        /*00c0*/ 	.short	0x0002
        /*00c2*/ 	.short	0x0010
        /*00c4*/ 	.byte	0x00, 0xf5, 0x21, 0x00


	//----- nvinfo : EIATTR_KPARAM_INFO
	.align		4
.L_43:
        /*00c8*/ 	.byte	0x04, 0x17
        /*00ca*/ 	.short	(.L_45 - .L_44)
.L_44:
        /*00cc*/ 	.word	0x00000000
        /*00d0*/ 	.short	0x0001
        /*00d2*/ 	.short	0x0008
        /*00d4*/ 	.byte	0x00, 0xf5, 0x21, 0x00


	//----- nvinfo : EIATTR_KPARAM_INFO
	.align		4
.L_45:
        /*00d8*/ 	.byte	0x04, 0x17
        /*00da*/ 	.short	(.L_47 - .L_46)
.L_46:
        /*00dc*/ 	.word	0x00000000
        /*00e0*/ 	.short	0x0000
        /*00e2*/ 	.short	0x0000
        /*00e4*/ 	.byte	0x00, 0xf5, 0x21, 0x00


	//----- nvinfo : EIATTR_SPARSE_MMA_MASK
	.align		4
.L_47:
        /*00e8*/ 	.byte	0x03, 0x50
        /*00ea*/ 	.short	0x0000


	//----- nvinfo : EIATTR_MAXREG_COUNT
	.align		4
        /*00ec*/ 	.byte	0x03, 0x1b
        /*00ee*/ 	.short	0x00ff


	//----- nvinfo : EIATTR_MERCURY_ISA_VERSION
	.align		4
        /*00f0*/ 	.byte	0x03, 0x5f
        /*00f2*/ 	.short	0x0101


	//----- nvinfo : EIATTR_INT_WARP_WIDE_INSTR_OFFSETS
	.align		4
        /*00f4*/ 	.byte	0x04, 0x31
        /*00f6*/ 	.short	(.L_49 - .L_48)


	//   ....[0]....
.L_48:
        /*00f8*/ 	.word	0x000030e0


	//   ....[1]....
        /*00fc*/ 	.word	0x00003440


	//   ....[2]....
        /*0100*/ 	.word	0x00003530


	//   ....[3]....
        /*0104*/ 	.word	0x00003620


	//   ....[4]....
        /*0108*/ 	.word	0x00003710


	//   ....[5]....
        /*010c*/ 	.word	0x00003900


	//   ....[6]....
        /*0110*/ 	.word	0x00003a90


	//   ....[7]....
        /*0114*/ 	.word	0x00003c00


	//----- nvinfo : EIATTR_VRC_CTA_INIT_COUNT
	.align		4
.L_49:
        /*0118*/ 	.byte	0x02, 0x4a
	.zero		1
	.zero		1


	//----- nvinfo : EIATTR_EXIT_INSTR_OFFSETS
	.align		4
        /*011c*/ 	.byte	0x04, 0x1c
        /*011e*/ 	.short	(.L_51 - .L_50)


	//   ....[0]....
.L_50:
        /*0120*/ 	.word	0x00000080


	//   ....[1]....
        /*0124*/ 	.word	0x00003cd0


	//----- nvinfo : EIATTR_CRS_STACK_SIZE
	.align		4
.L_51:
        /*0128*/ 	.byte	0x04, 0x1e
        /*012a*/ 	.short	(.L_53 - .L_52)
.L_52:
        /*012c*/ 	.word	0x00000000


	//----- nvinfo : EIATTR_CBANK_PARAM_SIZE
	.align		4
.L_53:
        /*0130*/ 	.byte	0x03, 0x19
        /*0132*/ 	.short	0x0058


	//----- nvinfo : EIATTR_PARAM_CBANK
	.align		4
        /*0134*/ 	.byte	0x04, 0x0a
        /*0136*/ 	.short	(.L_55 - .L_54)
	.align		4
.L_54:
        /*0138*/ 	.word	index@(.nv.constant0.fault_tree_mc_kernel)
        /*013c*/ 	.short	0x0380
        /*013e*/ 	.short	0x0058


	//----- nvinfo : EIATTR_SW_WAR
	.align		4
.L_55:
        /*0140*/ 	.byte	0x04, 0x36
        /*0142*/ 	.short	(.L_57 - .L_56)
.L_56:
        /*0144*/ 	.word	0x00000008
.L_57:


//--------------------- .nv.callgraph             --------------------------
	.section	.nv.callgraph,"",@"SHT_CUDA_CALLGRAPH"
	.align	4
	.sectionentsize	8
	.align		4
        /*0000*/ 	.word	0x00000000
	.align		4
        /*0004*/ 	.word	0xffffffff
	.align		4
        /*0008*/ 	.word	0x00000000
	.align		4
        /*000c*/ 	.word	0xfffffffe
	.align		4
        /*0010*/ 	.word	0x00000000
	.align		4
        /*0014*/ 	.word	0xfffffffd
	.align		4
        /*0018*/ 	.word	0x00000000
	.align		4
        /*001c*/ 	.word	0xfffffffc


//--------------------- .nv.constant4             --------------------------
	.section	.nv.constant4,"a",@progbits
	.align	8
	.align		8
.nv.constant4:
        /*0000*/ 	.dword	__cudart_i2opi_d
	.align		8
        /*0008*/ 	.dword	__cudart_sin_cos_coeffs


//--------------------- .text.fault_tree_mc_kernel --------------------------
	.section	.text.fault_tree_mc_kernel,"ax",@progbits
	.align	128
        .global         fault_tree_mc_kernel
        .type           fault_tree_mc_kernel,@function
        .size           fault_tree_mc_kernel,(.L_x_87 - fault_tree_mc_kernel)
        .other          fault_tree_mc_kernel,@"STO_CUDA_ENTRY STV_DEFAULT"
fault_tree_mc_kernel:
.text.fault_tree_mc_kernel:
[----:B------:R-:W0:Y:S01]  /*0000*/  LDC R1, c[0x0][0x37c] ;  /* 0x0000df00ff017b82 */ /* 0x000e220000000800 */
[----:B------:R-:W1:Y:S07]  /*0010*/  S2R R2, SR_TID.X ;  /* 0x0000000000027919 */ /* 0x000e6e0000002100 */
[----:B------:R-:W1:Y:S01]  /*0020*/  S2UR UR4, SR_CTAID.X ;  /* 0x00000000000479c3 */ /* 0x000e620000002500 */
[----:B------:R-:W2:Y:S01]  /*0030*/  LDCU UR5, c[0x0][0x3d4] ;  /* 0x00007a80ff0577ac */ /* 0x000ea20008000800 */
[----:B0-----:R-:W-:-:S06]  /*0040*/  VIADD R1, R1, 0xffffffd8 ;  /* 0xffffffd801017836 */ /* 0x001fcc0000000000 */
[----:B------:R-:W1:Y:S02]  /*0050*/  LDC R3, c[0x0][0x360] ;  /* 0x0000d800ff037b82 */ /* 0x000e640000000800 */
[----:B-1----:R-:W-:-:S05]  /*0060*/  IMAD R2, R3, UR4, R2 ;  /* 0x0000000403027c24 */ /* 0x002fca000f8e0202 */
[----:B--2---:R-:W-:-:S13]  /*0070*/  ISETP.GE.AND P0, PT, R2, UR5, PT ;  /* 0x0000000502007c0c */ /* 0x004fda000bf06270 */
[----:B------:R-:W-:Y:S05]  /*0080*/  @P0 EXIT ;  /* 0x000000000000094d */ /* 0x000fea0003800000 */
[----:B------:R-:W0:Y:S01]  /*0090*/  LDC R0, c[0x0][0x3c0] ;  /* 0x0000f000ff007b82 */ /* 0x000e220000000800 */
[----:B------:R-:W1:Y:S01]  /*00a0*/  LDCU UR8, c[0x0][0x370] ;  /* 0x00006e00ff0877ac */ /* 0x000e620008000800 */
[----:B------:R-:W-:Y:S01]  /*00b0*/  IMAD.MOV.U32 R5, RZ, RZ, -0x1 ;  /* 0xffffffffff057424 */ /* 0x000fe200078e00ff */
[----:B------:R-:W2:Y:S01]  /*00c0*/  LDCU.64 UR6, c[0x0][0x3c8] ;  /* 0x00007900ff0677ac */ /* 0x000ea20008000a00 */
[----:B------:R-:W3:Y:S01]  /*00d0*/  LDCU UR5, c[0x0][0x3d0] ;  /* 0x00007a00ff0577ac */ /* 0x000ee20008000800 */
[----:B------:R-:W-:Y:S01]  /*00e0*/  UMOV UR4, 0x1 ;  /* 0x0000000100047882 */ /* 0x000fe20000000000 */
[----:B------:R-:W4:Y:S01]  /*00f0*/  LDCU.64 UR10, c[0x0][0x358] ;  /* 0x00006b00ff0a77ac */ /* 0x000f220008000a00 */
[----:B-1----:R-:W-:Y:S01]  /*0100*/  IMAD R3, R3, UR8, RZ ;  /* 0x0000000803037c24 */ /* 0x002fe2000f8e02ff */
[----:B--2---:R-:W-:Y:S01]  /*0110*/  USHF.L.U64.HI UR12, UR4, UR6, URZ ;  /* 0x00000006040c7299 */ /* 0x004fe200080102ff */
[----:B0-----:R-:W-:Y:S01]  /*0120*/  VIADDMNMX.U32 R0, R0, R5, 0x7f, PT ;  /* 0x0000007f00007446 */ /* 0x001fe20003800005 */
[----:B------:R-:W-:-:S02]  /*0130*/  USHF.L.U32 UR6, UR4, UR6, URZ ;  /* 0x0000000604067299 */ /* 0x000fc400080006ff */
[----:B---3--:R-:W-:Y:S02]  /*0140*/  UIMAD UR5, UR7, 0x61c88647, UR5 ;  /* 0x61c88647070578a4 */ /* 0x008fe4000f8e0205 */
[----:B------:R-:W-:-:S05]  /*0150*/  VIADD R0, R0, 0x1 ;  /* 0x0000000100007836 */ /* 0x000fca0000000000 */
[C---:B------:R-:W-:Y:S02]  /*0160*/  LOP3.LUT R4, R0.reuse, 0x3, RZ, 0xc0, !PT ;  /* 0x0000000300047812 */ /* 0x040fe400078ec0ff */
[----:B----4-:R-:W-:-:S07]  /*0170*/  LOP3.LUT R5, R0, 0xfc, RZ, 0xc0, !PT ;  /* 0x000000fc00057812 */ /* 0x010fce00078ec0ff */
.L_x_60:
[----:B0-2---:R-:W0:Y:S01]  /*0180*/  LDC.64 R6, c[0x0][0x3d0] ;  /* 0x0000f400ff067b82 */ /* 0x005e220000000a00 */
[----:B------:R-:W-:Y:S01]  /*0190*/  IMAD.MOV.U32 R9, RZ, RZ, 0x1 ;  /* 0x00000001ff097424 */ /* 0x000fe200078e00ff */
[----:B------:R-:W-:Y:S05]  /*01a0*/  YIELD ;  /* 0x0000000000007946 */ /* 0x000fea0003800000 */
[----:B-1----:R-:W1:Y:S01]  /*01b0*/  LDCU UR4, c[0x0][0x3cc] ;  /* 0x00007980ff0477ac */ /* 0x002e620008000800 */
[----:B------:R-:W-:Y:S01]  /*01c0*/  IMAD R9, R2, -0x61c88647, R9 ;  /* 0x9e3779b902097824 */ /* 0x000fe200078e0209 */
[----:B------:R-:W-:Y:S01]  /*01d0*/  BSSY.RECONVERGENT B0, `(.L_x_0) ;  /* 0x0000086000007945 */ /* 0x000fe20003800200 */
[----:B------:R-:W-:-:S02]  /*01e0*/  UMOV UR8, 0xfeebc2a0 ;  /* 0xfeebc2a000087882 */ /* 0x000fc40000000000 */
[----:B------:R-:W-:Y:S01]  /*01f0*/  IMAD R11, R2, -0x4cbab802, R9 ;  /* 0xb34547fe020b7824 */ /* 0x000fe200078e0209 */
[----:B------:R-:W-:-:S04]  /*0200*/  UMOV UR9, 0x39b4484b ;  /* 0x39b4484b00097882 */ /* 0x000fc80000000000 */
[----:B0-----:R-:W-:Y:S02]  /*0210*/  LOP3.LUT R11, R11, R6, RZ, 0x3c, !PT ;  /* 0x000000060b0b7212 */ /* 0x001fe400078e3cff */
[----:B------:R-:W-:Y:S02]  /*0220*/  IADD3 R6, PT, PT, R2, 0x6c62272e, R6 ;  /* 0x6c62272e02067810 */ /* 0x000fe40007ffe006 */
[C-C-:B------:R-:W-:Y:S01]  /*0230*/  LOP3.LUT R8, R11.reuse, UR5, R2.reuse, 0x96, !PT ;  /* 0x000000050b087c12 */ /* 0x140fe2000f8e9602 */
[----:B------:R-:W-:Y:S01]  /*0240*/  IMAD.SHL.U32 R0, R11, 0x200, RZ ;  /* 0x000002000b007824 */ /* 0x000fe200078e00ff */
[----:B------:R-:W-:Y:S01]  /*0250*/  LOP3.LUT R6, R6, R9, RZ, 0x3c, !PT ;  /* 0x0000000906067212 */ /* 0x000fe200078e3cff */
[----:B------:R-:W-:Y:S01]  /*0260*/  IMAD.IADD R2, R3, 0x1, R2 ;  /* 0x0000000103027824 */ /* 0x000fe200078e0202 */
[C---:B-1----:R-:W-:Y:S01]  /*0270*/  LOP3.LUT R9, R8.reuse, UR4, R9, 0x96, !PT ;  /* 0x0000000408097c12 */ /* 0x042fe2000f8e9609 */
[----:B------:R-:W-:Y:S01]  /*0280*/  UMOV UR4, UR9 ;  /* 0x0000000900047c82 */ /* 0x000fe20008000000 */
[----:B------:R-:W-:Y:S01]  /*0290*/  SHF.L.W.U32.HI R10, R8, 0xb, R8 ;  /* 0x0000000b080a7819 */ /* 0x000fe20000010e08 */
[----:B------:R-:W-:Y:S01]  /*02a0*/  IMAD.U32 R16, RZ, RZ, UR4 ;  /* 0x00000004ff107e24 */ /* 0x000fe2000f8e00ff */
[----:B------:R-:W-:-:S02]  /*02b0*/  LOP3.LUT R8, R6, R11, RZ, 0x3c, !PT ;  /* 0x0000000b06087212 */ /* 0x000fc400078e3cff */
[-C--:B------:R-:W-:Y:S02]  /*02c0*/  LOP3.LUT R13, R9, R6.reuse, R0, 0x96, !PT ;  /* 0x00000006090d7212 */ /* 0x080fe400078e9600 */
[-CC-:B------:R-:W-:Y:S01]  /*02d0*/  LOP3.LUT R10, R10, R6.reuse, R11.reuse, 0x96, !PT ;  /* 0x000000060a0a7212 */ /* 0x180fe200078e960b */
[----:B------:R-:W-:Y:S01]  /*02e0*/  IMAD.SHL.U32 R8, R8, 0x200, RZ ;  /* 0x0000020008087824 */ /* 0x000fe200078e00ff */
[C---:B------:R-:W-:Y:S02]  /*02f0*/  LOP3.LUT R6, R13.reuse, R6, R11, 0x96, !PT ;  /* 0x000000060d067212 */ /* 0x040fe400078e960b */
[----:B------:R-:W-:Y:S02]  /*0300*/  SHF.L.W.U32.HI R11, R10, 0xb, R10 ;  /* 0x0000000b0a0b7819 */ /* 0x000fe40000010e0a */
[----:B------:R-:W-:Y:S01]  /*0310*/  LOP3.LUT R8, R13, R8, RZ, 0x3c, !PT ;  /* 0x000000080d087212 */ /* 0x000fe200078e3cff */
[----:B------:R-:W-:Y:S01]  /*0320*/  IMAD.SHL.U32 R0, R6, 0x200, RZ ;  /* 0x0000020006007824 */ /* 0x000fe200078e00ff */
[----:B------:R-:W-:-:S02]  /*0330*/  LOP3.LUT R12, R11, R6, RZ, 0x3c, !PT ;  /* 0x000000060b0c7212 */ /* 0x000fc400078e3cff */
[-CC-:B------:R-:W-:Y:S02]  /*0340*/  LOP3.LUT R11, R8, R10.reuse, R9.reuse, 0x96, !PT ;  /* 0x0000000a080b7212 */ /* 0x180fe400078e9609 */
[----:B------:R-:W-:Y:S02]  /*0350*/  LOP3.LUT R10, R12, R10, R9, 0x96, !PT ;  /* 0x0000000a0c0a7212 */ /* 0x000fe400078e9609 */
[----:B------:R-:W-:Y:S02]  /*0360*/  ISETP.GE.AND P4, PT, R2, R7, PT ;  /* 0x000000070200720c */ /* 0x000fe40003f86270 */
[-C--:B------:R-:W-:Y:S02]  /*0370*/  LOP3.LUT R13, R10, R11.reuse, R0, 0x96, !PT ;  /* 0x0000000b0a0d7212 */ /* 0x080fe400078e9600 */
[----:B------:R-:W-:Y:S02]  /*0380*/  SHF.L.W.U32.HI R12, R12, 0xb, R12 ;  /* 0x0000000b0c0c7819 */ /* 0x000fe40000010e0c */
[----:B------:R-:W-:-:S05]  /*0390*/  LOP3.LUT R23, R13, R11, R6, 0x96, !PT ;  /* 0x0000000b0d177212 */ /* 0x000fca00078e9606 */
[C---:B------:R-:W-:Y:S02]  /*03a0*/  IMAD R0, R23.reuse, 0x5, RZ ;  /* 0x0000000517007824 */ /* 0x040fe400078e02ff */
[----:B------:R-:W-:-:S03]  /*03b0*/  IMAD.SHL.U32 R24, R23, 0x200, RZ ;  /* 0x0000020017187824 */ /* 0x000fc600078e00ff */
[----:B------:R-:W-:-:S05]  /*03c0*/  SHF.L.W.U32.HI R0, R0, 0x7, R0 ;  /* 0x0000000700007819 */ /* 0x000fca0000010e00 */
[----:B------:R-:W-:-:S05]  /*03d0*/  IMAD R0, R0, 0x9, RZ ;  /* 0x0000000900007824 */ /* 0x000fca00078e02ff */
[----:B------:R-:W-:-:S04]  /*03e0*/  SHF.R.U32.HI R0, RZ, 0x1, R0 ;  /* 0x00000001ff007819 */ /* 0x000fc80000011600 */
[----:B------:R0:W1:Y:S02]  /*03f0*/  I2F.F64.U32 R8, R0 ;  /* 0x0000000000087312 */ /* 0x0000640000201800 */
[----:B0-----:R-:W-:Y:S02]  /*0400*/  LOP3.LUT R0, R11, R6, RZ, 0x3c, !PT ;  /* 0x000000060b007212 */ /* 0x001fe400078e3cff */
[----:B------:R-:W-:-:S03]  /*0410*/  LOP3.LUT R11, R12, R11, R6, 0x96, !PT ;  /* 0x0000000b0c0b7212 */ /* 0x000fc600078e9606 */
[----:B------:R-:W-:Y:S01]  /*0420*/  IMAD.SHL.U32 R0, R0, 0x200, RZ ;  /* 0x0000020000007824 */ /* 0x000fe200078e00ff */
[----:B------:R-:W-:Y:S01]  /*0430*/  SHF.L.W.U32.HI R6, R11, 0xb, R11 ;  /* 0x0000000b0b067819 */ /* 0x000fe20000010e0b */
[----:B-1----:R-:W-:-:S03]  /*0440*/  DMUL R8, R8, 4.6566128730773925781e-10 ;  /* 0x3e00000008087828 */ /* 0x002fc60000000000 */
[----:B------:R-:W-:Y:S02]  /*0450*/  LOP3.LUT R0, R13, R0, RZ, 0x3c, !PT ;  /* 0x000000000d007212 */ /* 0x000fe400078e3cff */
[----:B------:R-:W-:Y:S02]  /*0460*/  LOP3.LUT R6, R6, R23, RZ, 0x3c, !PT ;  /* 0x0000001706067212 */ /* 0x000fe400078e3cff */
[-CC-:B------:R-:W-:Y:S01]  /*0470*/  LOP3.LUT R0, R0, R11.reuse, R10.reuse, 0x96, !PT ;  /* 0x0000000b00007212 */ /* 0x180fe200078e960a */
[----:B------:R-:W-:Y:S01]  /*0480*/  DSETP.MAX.AND P0, P1, R8, UR8, PT ;  /* 0x0000000808007e2a */ /* 0x000fe2000b90f000 */
[----:B------:R-:W-:Y:S01]  /*0490*/  LOP3.LUT R45, R6, R11, R10, 0x96, !PT ;  /* 0x0000000b062d7212 */ /* 0x000fe200078e960a */
[----:B------:R-:W-:Y:S01]  /*04a0*/  IMAD.MOV.U32 R14, RZ, RZ, R9 ;  /* 0x000000ffff0e7224 */ /* 0x000fe200078e0009 */
[C---:B------:R-:W-:Y:S02]  /*04b0*/  LOP3.LUT R23, R0.reuse, R23, RZ, 0x3c, !PT ;  /* 0x0000001700177212 */ /* 0x040fe400078e3cff */
[----:B------:R-:W-:-:S02]  /*04c0*/  LOP3.LUT R24, R0, R24, RZ, 0x3c, !PT ;  /* 0x0000001800187212 */ /* 0x000fc400078e3cff */
[----:B------:R-:W-:Y:S02]  /*04d0*/  FSEL R15, R14, UR4, P0 ;  /* 0x000000040e0f7c08 */ /* 0x000fe40008000000 */
[----:B------:R-:W-:Y:S02]  /*04e0*/  SEL R14, R8, UR8, P0 ;  /* 0x00000008080e7c07 */ /* 0x000fe40008000000 */
[----:B------:R-:W-:-:S03]  /*04f0*/  SHF.L.W.U32.HI R22, R6, 0xb, R6 ;  /* 0x0000000b06167819 */ /* 0x000fc60000010e06 */
[----:B------:R-:W-:Y:S01]  /*0500*/  @P1 LOP3.LUT R15, R16, 0x80000, RZ, 0xfc, !PT ;  /* 0x00080000100f1812 */ /* 0x000fe200078efcff */
[--C-:B------:R-:W-:Y:S02]  /*0510*/  IMAD.MOV.U32 R8, RZ, RZ, R14.reuse ;  /* 0x000000ffff087224 */ /* 0x100fe400078e000e */
[----:B------:R-:W-:Y:S01]  /*0520*/  IMAD.MOV.U32 R12, RZ, RZ, R14 ;  /* 0x000000ffff0c7224 */ /* 0x000fe200078e000e */
[----:B------:R-:W-:Y:S01]  /*0530*/  ISETP.GT.AND P0, PT, R15, 0xfffff, PT ;  /* 0x000fffff0f00780c */ /* 0x000fe20003f04270 */
[----:B------:R-:W-:Y:S02]  /*0540*/  IMAD.MOV.U32 R9, RZ, RZ, R15 ;  /* 0x000000ffff097224 */ /* 0x000fe400078e000f */
[----:B------:R-:W-:-:S10]  /*0550*/  IMAD.MOV.U32 R14, RZ, RZ, -0x3ff ;  /* 0xfffffc01ff0e7424 */ /* 0x000fd400078e00ff */
[----:B------:R-:W-:Y:S01]  /*0560*/  @!P0 DMUL R8, R8, 1.80143985094819840000e+16 ;  /* 0x4350000008088828 */ /* 0x000fe20000000000 */
[----:B------:R-:W-:-:S09]  /*0570*/  @!P0 IMAD.MOV.U32 R14, RZ, RZ, -0x435 ;  /* 0xfffffbcbff0e8424 */ /* 0x000fd200078e00ff */
[----:B------:R-:W-:Y:S02]  /*0580*/  @!P0 IMAD.MOV.U32 R15, RZ, RZ, R9 ;  /* 0x000000ffff0f8224 */ /* 0x000fe400078e0009 */
[----:B------:R-:W-:Y:S02]  /*0590*/  @!P0 IMAD.MOV.U32 R12, RZ, RZ, R8 ;  /* 0x000000ffff0c8224 */ /* 0x000fe400078e0008 */
[----:B------:R-:W-:-:S05]  /*05a0*/  VIADD R7, R15, 0xffffffff ;  /* 0xffffffff0f077836 */ /* 0x000fca0000000000 */
[----:B------:R-:W-:-:S13]  /*05b0*/  ISETP.GT.U32.AND P1, PT, R7, 0x7feffffe, PT ;  /* 0x7feffffe0700780c */ /* 0x000fda0003f24070 */
[----:B------:R-:W-:Y:S05]  /*05c0*/  @P1 BRA `(.L_x_1) ;  /* 0x0000000400001947 */ /* 0x000fea0003800000 */
[----:B------:R-:W-:Y:S01]  /*05d0*/  LOP3.LUT R0, R15, 0xfffff, RZ, 0xc0, !PT ;  /* 0x000fffff0f007812 */ /* 0x000fe200078ec0ff */
[----:B------:R-:W-:Y:S01]  /*05e0*/  IMAD.MOV.U32 R8, RZ, RZ, RZ ;  /* 0x000000ffff087224 */ /* 0x000fe200078e00ff */
[----:B------:R-:W-:Y:S01]  /*05f0*/  UMOV UR8, 0x3ae80f1e ;  /* 0x3ae80f1e00087882 */ /* 0x000fe20000000000 */
[----:B------:R-:W-:Y:S01]  /*0600*/  IMAD.MOV.U32 R18, RZ, RZ, -0x748574fc ;  /* 0x8b7a8b04ff127424 */ /* 0x000fe200078e00ff */
[----:B------:R-:W-:Y:S01]  /*0610*/  LOP3.LUT R13, R0, 0x3ff00000, RZ, 0xfc, !PT ;  /* 0x3ff00000000d7812 */ /* 0x000fe200078efcff */
[----:B------:R-:W-:Y:S01]  /*0620*/  IMAD.MOV.U32 R19, RZ, RZ, 0x3ed0ee25 ;  /* 0x3ed0ee25ff137424 */ /* 0x000fe200078e00ff */
[----:B------:R-:W-:Y:S01]  /*0630*/  UMOV UR9, 0x3eb1380b ;  /* 0x3eb1380b00097882 */ /* 0x000fe20000000000 */
[----:B------:R-:W-:Y:S01]  /*0640*/  UMOV UR14, 0x80000000 ;  /* 0x80000000000e7882 */ /* 0x000fe20000000000 */
[----:B------:R-:W-:Y:S01]  /*0650*/  ISETP.GE.U32.AND P0, PT, R13, 0x3ff6a09f, PT ;  /* 0x3ff6a09f0d00780c */ /* 0x000fe20003f06070 */
[----:B------:R-:W-:-:S12]  /*0660*/  UMOV UR15, 0x43300000 ;  /* 0x43300000000f7882 */ /* 0x000fd80000000000 */
[----:B------:R-:W-:-:S04]  /*0670*/  @P0 VIADD R7, R13, 0xfff00000 ;  /* 0xfff000000d070836 */ /* 0x000fc80000000000 */
[----:B------:R-:W-:-:S06]  /*0680*/  @P0 IMAD.MOV.U32 R13, RZ, RZ, R7 ;  /* 0x000000ffff0d0224 */ /* 0x000fcc00078e0007 */
[C---:B------:R-:W-:Y:S02]  /*0690*/  DADD R16, R12.reuse, 1 ;  /* 0x3ff000000c107429 */ /* 0x040fe40000000000 */
[----:B------:R-:W-:-:S04]  /*06a0*/  DADD R12, R12, -1 ;  /* 0xbff000000c0c7429 */ /* 0x000fc80000000000 */
[----:B------:R-:W0:Y:S02]  /*06b0*/  MUFU.RCP64H R9, R17 ;  /* 0x0000001100097308 */ /* 0x000e240000001800 */
[----:B0-----:R-:W-:-:S08]  /*06c0*/  DFMA R6, -R16, R8, 1 ;  /* 0x3ff000001006742b */ /* 0x001fd00000000108 */
[----:B------:R-:W-:-:S08]  /*06d0*/  DFMA R6, R6, R6, R6 ;  /* 0x000000060606722b */ /* 0x000fd00000000006 */
[----:B------:R-:W-:-:S08]  /*06e0*/  DFMA R8, R8, R6, R8 ;  /* 0x000000060808722b */ /* 0x000fd00000000008 */
[----:B------:R-:W-:-:S08]  /*06f0*/  DMUL R6, R12, R8 ;  /* 0x000000080c067228 */ /* 0x000fd00000000000 */
[----:B------:R-:W-:-:S08]  /*0700*/  DFMA R6, R12, R8, R6 ;  /* 0x000000080c06722b */ /* 0x000fd00000000006 */
[----:B------:R-:W-:-:S08]  /*0710*/  DMUL R10, R6, R6 ;  /* 0x00000006060a7228 */ /* 0x000fd00000000000 */
[----:B------:R-:W-:Y:S01]  /*0720*/  DFMA R16, R10, UR8, R18 ;  /* 0x000000080a107c2b */ /* 0x000fe20008000012 */
[----:B------:R-:W-:Y:S01]  /*0730*/  UMOV UR8, 0x9f02676f ;  /* 0x9f02676f00087882 */ /* 0x000fe20000000000 */
[----:B------:R-:W-:Y:S01]  /*0740*/  UMOV UR9, 0x3ef3b266 ;  /* 0x3ef3b26600097882 */ /* 0x000fe20000000000 */
[----:B------:R-:W-:Y:S01]  /*0750*/  LEA.HI R18, R15, R14, RZ, 0xc ;  /* 0x0000000e0f127211 */ /* 0x000fe200078f60ff */
[----:B------:R-:W-:Y:S01]  /*0760*/  DADD R14, R12, -R6 ;  /* 0x000000000c0e7229 */ /* 0x000fe20000000806 */
[----:B------:R-:W-:-:S03]  /*0770*/  IMAD.MOV.U32 R19, RZ, RZ, 0x43300000 ;  /* 0x43300000ff137424 */ /* 0x000fc600078e00ff */
[----:B------:R-:W-:Y:S01]  /*0780*/  DFMA R16, R10, R16, UR8 ;  /* 0x000000080a107e2b */ /* 0x000fe20008000010 */
[----:B------:R-:W-:Y:S01]  /*0790*/  UMOV UR8, 0xa9ab0956 ;  /* 0xa9ab095600087882 */ /* 0x000fe20000000000 */
[----:B------:R-:W-:Y:S01]  /*07a0*/  UMOV UR9, 0x3f1745cb ;  /* 0x3f1745cb00097882 */ /* 0x000fe20000000000 */
[----:B------:R-:W-:Y:S01]  /*07b0*/  @P0 VIADD R18, R18, 0x1 ;  /* 0x0000000112120836 */ /* 0x000fe20000000000 */
[----:B------:R-:W-:-:S04]  /*07c0*/  DADD R14, R14, R14 ;  /* 0x000000000e0e7229 */ /* 0x000fc8000000000e */
[----:B------:R-:W-:Y:S01]  /*07d0*/  DFMA R16, R10, R16, UR8 ;  /* 0x000000080a107e2b */ /* 0x000fe20008000010 */
[----:B------:R-:W-:Y:S01]  /*07e0*/  UMOV UR8, 0x2d1b5154 ;  /* 0x2d1b515400087882 */ /* 0x000fe20000000000 */
[----:B------:R-:W-:Y:S01]  /*07f0*/  UMOV UR9, 0x3f3c71c7 ;  /* 0x3f3c71c700097882 */ /* 0x000fe20000000000 */
[----:B------:R-:W-:Y:S01]  /*0800*/  LOP3.LUT R18, R18, 0x80000000, RZ, 0x3c, !PT ;  /* 0x8000000012127812 */ /* 0x000fe200078e3cff */
[----:B------:R-:W-:-:S04]  /*0810*/  DFMA R14, R12, -R6, R14 ;  /* 0x800000060c0e722b */ /* 0x000fc8000000000e */
[----:B------:R-:W-:Y:S01]  /*0820*/  DFMA R16, R10, R16, UR8 ;  /* 0x000000080a107e2b */ /* 0x000fe20008000010 */
[----:B------:R-:W-:Y:S01]  /*0830*/  UMOV UR8, 0x923be72d ;  /* 0x923be72d00087882 */ /* 0x000fe20000000000 */
[----:B------:R-:W-:Y:S01]  /*0840*/  UMOV UR9, 0x3f624924 ;  /* 0x3f62492400097882 */ /* 0x000fe20000000000 */
[----:B------:R-:W-:Y:S01]  /*0850*/  DADD R18, R18, -UR14 ;  /* 0x8000000e12127e29 */ /* 0x000fe20008000000 */
[----:B------:R-:W-:Y:S01]  /*0860*/  UMOV UR14, 0xfefa39ef ;  /* 0xfefa39ef000e7882 */ /* 0x000fe20000000000 */
[----:B------:R-:W-:Y:S01]  /*0870*/  UMOV UR15, 0x3fe62e42 ;  /* 0x3fe62e42000f7882 */ /* 0x000fe20000000000 */
[----:B------:R-:W-:Y:S02]  /*0880*/  DMUL R14, R8, R14 ;  /* 0x0000000e080e7228 */ /* 0x000fe40000000000 */
[----:B------:R-:W-:Y:S01]  /*0890*/  DFMA R16, R10, R16, UR8 ;  /* 0x000000080a107e2b */ /* 0x000fe20008000010 */
[----:B------:R-:W-:Y:S01]  /*08a0*/  UMOV UR8, 0x9999a3c4 ;  /* 0x9999a3c400087882 */ /* 0x000fe20000000000 */
[----:B------:R-:W-:Y:S01]  /*08b0*/  UMOV UR9, 0x3f899999 ;  /* 0x3f89999900097882 */ /* 0x000fe20000000000 */
[----:B------:R-:W-:-:S05]  /*08c0*/  DFMA R12, R18, UR14, R6 ;  /* 0x0000000e120c7c2b */ /* 0x000fca0008000006 */
[----:B------:R-:W-:Y:S01]  /*08d0*/  DFMA R16, R10, R16, UR8 ;  /* 0x000000080a107e2b */ /* 0x000fe20008000010 */
[----:B------:R-:W-:Y:S01]  /*08e0*/  UMOV UR8, 0x55555554 ;  /* 0x5555555400087882 */ /* 0x000fe20000000000 */
[----:B------:R-:W-:-:S06]  /*08f0*/  UMOV UR9, 0x3fb55555 ;  /* 0x3fb5555500097882 */ /* 0x000fcc0000000000 */
[----:B------:R-:W-:Y:S01]  /*0900*/  DFMA R16, R10, R16, UR8 ;  /* 0x000000080a107e2b */ /* 0x000fe20008000010 */
[----:B------:R-:W-:Y:S01]  /*0910*/  UMOV UR8, 0xfefa39ef ;  /* 0xfefa39ef00087882 */ /* 0x000fe20000000000 */
[----:B------:R-:W-:Y:S02]  /*0920*/  UMOV UR9, 0x3fe62e42 ;  /* 0x3fe62e4200097882 */ /* 0x000fe40000000000 */
[----:B------:R-:W-:Y:S01]  /*0930*/  DFMA R20, R18, -UR8, R12 ;  /* 0x8000000812147c2b */ /* 0x000fe2000800000c */
[----:B------:R-:W-:Y:S01]  /*0940*/  UMOV UR8, 0x3b39803f ;  /* 0x3b39803f00087882 */ /* 0x000fe20000000000 */
[----:B------:R-:W-:Y:S02]  /*0950*/  UMOV UR9, 0x3c7abc9e ;  /* 0x3c7abc9e00097882 */ /* 0x000fe40000000000 */
[----:B------:R-:W-:-:S04]  /*0960*/  DMUL R16, R10, R16 ;  /* 0x000000100a107228 */ /* 0x000fc80000000000 */
[----:B------:R-:W-:-:S04]  /*0970*/  DADD R20, -R6, R20 ;  /* 0x0000000006147229 */ /* 0x000fc80000000114 */
[----:B------:R-:W-:-:S08]  /*0980*/  DFMA R14, R6, R16, R14 ;  /* 0x00000010060e722b */ /* 0x000fd0000000000e */
[----:B------:R-:W-:-:S08]  /*0990*/  DADD R14, R14, -R20 ;  /* 0x000000000e0e7229 */ /* 0x000fd00000000814 */
[----:B------:R-:W-:-:S08]  /*09a0*/  DFMA R14, R18, UR8, R14 ;  /* 0x00000008120e7c2b */ /* 0x000fd0000800000e */
[----:B------:R-:W-:Y:S01]  /*09b0*/  DADD R20, R12, R14 ;  /* 0x000000000c147229 */ /* 0x000fe2000000000e */
[----:B------:R-:W-:Y:S10]  /*09c0*/  BRA `(.L_x_2) ;  /* 0x0000000000187947 */ /* 0x000ff40003800000 */
.L_x_1:
[----:B------:R-:W-:Y:S01]  /*09d0*/  IMAD.MOV.U32 R6, RZ, RZ, 0x0 ;  /* 0x00000000ff067424 */ /* 0x000fe200078e00ff */
[----:B------:R-:W-:Y:S01]  /*09e0*/  LOP3.LUT P0, RZ, R9, 0x7fffffff, RZ, 0xc0, !PT ;  /* 0x7fffffff09ff7812 */ /* 0x000fe2000780c0ff */
[----:B------:R-:W-:-:S06]  /*09f0*/  IMAD.MOV.U32 R7, RZ, RZ, 0x7ff00000 ;  /* 0x7ff00000ff077424 */ /* 0x000fcc00078e00ff */
[----:B------:R-:W-:-:S10]  /*0a00*/  DFMA R6, R8, R6, +INF ;  /* 0x7ff000000806742b */ /* 0x000fd40000000006 */
[----:B------:R-:W-:Y:S02]  /*0a10*/  FSEL R20, R6, RZ, P0 ;  /* 0x000000ff06147208 */ /* 0x000fe40000000000 */
[----:B------:R-:W-:-:S07]  /*0a20*/  FSEL R21, R7, -QNAN , P0 ;  /* 0xfff0000007157808 */ /* 0x000fce0000000000 */
.L_x_2:
[----:B------:R-:W-:Y:S05]  /*0a30*/  BSYNC.RECONVERGENT B0 ;  /* 0x0000000000007941 */ /* 0x000fea0003800200 */
.L_x_0:
[----:B------:R-:W-:Y:S01]  /*0a40*/  IMAD R0, R23, 0x5, RZ ;  /* 0x0000000517007824 */ /* 0x000fe200078e02ff */
[----:B------:R-:W-:Y:S01]  /*0a50*/  UMOV UR8, 0x54442d18 ;  /* 0x54442d1800087882 */ /* 0x000fe20000000000 */
[----:B------:R-:W-:Y:S01]  /*0a60*/  UMOV UR9, 0x401921fb ;  /* 0x401921fb00097882 */ /* 0x000fe20000000000 */
[----:B------:R-:W-:Y:S01]  /*0a70*/  BSSY.RECONVERGENT B1, `(.L_x_3) ;  /* 0x0000021000017945 */ /* 0x000fe20003800200 */
[----:B------:R-:W-:Y:S01]  /*0a80*/  DMUL R20, R20, -2 ;  /* 0xc000000014147828 */ /* 0x000fe20000000000 */
[----:B------:R-:W-:-:S05]  /*0a90*/  SHF.L.W.U32.HI R0, R0, 0x7, R0 ;  /* 0x0000000700007819 */ /* 0x000fca0000010e00 */
[----:B------:R-:W-:-:S05]  /*0aa0*/  IMAD R0, R0, 0x9, RZ ;  /* 0x0000000900007824 */ /* 0x000fca00078e02ff */
[----:B------:R-:W-:Y:S01]  /*0ab0*/  SHF.R.U32.HI R10, RZ, 0x1, R0 ;  /* 0x00000001ff0a7819 */ /* 0x000fe20000011600 */
[----:B------:R-:W-:-:S03]  /*0ac0*/  IMAD.MOV.U32 R0, RZ, RZ, 0x1 ;  /* 0x00000001ff007424 */ /* 0x000fc600078e00ff */
[----:B------:R-:W0:Y:S02]  /*0ad0*/  I2F.F64.U32 R6, R10 ;  /* 0x0000000a00067312 */ /* 0x000e240000201800 */
[----:B0-----:R-:W-:-:S08]  /*0ae0*/  DMUL R6, R6, 4.6566128730773925781e-10 ;  /* 0x3e00000006067828 */ /* 0x001fd00000000000 */
[----:B------:R-:W-:Y:S02]  /*0af0*/  DMUL R8, R6, UR8 ;  /* 0x0000000806087c28 */ /* 0x000fe40008000000 */
[----:B------:R-:W-:-:S06]  /*0b00*/  DMUL R6, RZ, +INF ;  /* 0x7ff00000ff067828 */ /* 0x000fcc0000000000 */
[----:B------:R-:W-:-:S14]  /*0b10*/  DSETP.NEU.AND P0, PT, R8, +INF , PT ;  /* 0x7ff000000800742a */ /* 0x000fdc0003f0d000 */
[----:B------:R-:W-:Y:S05]  /*0b20*/  @!P0 BRA `(.L_x_4) ;  /* 0x0000000000548947 */ /* 0x000fea0003800000 */
[----:B------:R-:W-:Y:S01]  /*0b30*/  UMOV UR8, 0x6dc9c883 ;  /* 0x6dc9c88300087882 */ /* 0x000fe20000000000 */
[----:B------:R-:W-:Y:S01]  /*0b40*/  UMOV UR9, 0x3fe45f30 ;  /* 0x3fe45f3000097882 */ /* 0x000fe20000000000 */
[C---:B------:R-:W-:Y:S01]  /*0b50*/  DSETP.GE.AND P0, PT, R8.reuse, 2.14748364800000000000e+09, PT ;  /* 0x41e000000800742a */ /* 0x040fe20003f06000 */
[----:B------:R-:W-:Y:S01]  /*0b60*/  BSSY.RECONVERGENT B0, `(.L_x_5) ;  /* 0x0000010000007945 */ /* 0x000fe20003800200 */
[----:B------:R-:W-:Y:S01]  /*0b70*/  DMUL R10, R8, UR8 ;  /* 0x00000008080a7c28 */ /* 0x000fe20008000000 */
[----:B------:R-:W-:Y:S01]  /*0b80*/  UMOV UR8, 0x54442d18 ;  /* 0x54442d1800087882 */ /* 0x000fe20000000000 */
[----:B------:R-:W-:-:S04]  /*0b90*/  UMOV UR9, 0x3ff921fb ;  /* 0x3ff921fb00097882 */ /* 0x000fc80000000000 */
[----:B------:R-:W0:Y:S08]  /*0ba0*/  F2I.F64 R0, R10 ;  /* 0x0000000a00007311 */ /* 0x000e300000301100 */
[----:B0-----:R-:W0:Y:S02]  /*0bb0*/  I2F.F64 R6, R0 ;  /* 0x0000000000067312 */ /* 0x001e240000201c00 */
[----:B0-----:R-:W-:Y:S01]  /*0bc0*/  DFMA R12, R6, -UR8, R8 ;  /* 0x80000008060c7c2b */ /* 0x001fe20008000008 */
[----:B------:R-:W-:Y:S01]  /*0bd0*/  UMOV UR8, 0x33145c00 ;  /* 0x33145c0000087882 */ /* 0x000fe20000000000 */
[----:B------:R-:W-:-:S06]  /*0be0*/  UMOV UR9, 0x3c91a626 ;  /* 0x3c91a62600097882 */ /* 0x000fcc0000000000 */
[----:B------:R-:W-:Y:S01]  /*0bf0*/  DFMA R12, R6, -UR8, R12 ;  /* 0x80000008060c7c2b */ /* 0x000fe2000800000c */
[----:B------:R-:W-:Y:S01]  /*0c00*/  UMOV UR8, 0x252049c0 ;  /* 0x252049c000087882 */ /* 0x000fe20000000000 */
[----:B------:R-:W-:-:S06]  /*0c10*/  UMOV UR9, 0x397b839a ;  /* 0x397b839a00097882 */ /* 0x000fcc0000000000 */
[----:B------:R-:W-:Y:S01]  /*0c20*/  DFMA R6, R6, -UR8, R12 ;  /* 0x8000000806067c2b */ /* 0x000fe2000800000c */
[----:B------:R-:W-:Y:S10]  /*0c30*/  @!P0 BRA `(.L_x_6) ;  /* 0x0000000000088947 */ /* 0x000ff40003800000 */
[----:B------:R-:W-:-:S07]  /*0c40*/  MOV R14, 0xc60 ;  /* 0x00000c60000e7802 */ /* 0x000fce0000000f00 */
[----:B------:R-:W-:Y:S05]  /*0c50*/  CALL.REL.NOINC `($fault_tree_mc_kernel$__internal_trig_reduction_slowpathd) ;  /* 0x0000004400a87944 */ /* 0x000fea0003c00000 */
.L_x_6:
[----:B------:R-:W-:Y:S05]  /*0c60*/  BSYNC.RECONVERGENT B0 ;  /* 0x0000000000007941 */ /* 0x000fea0003800200 */
.L_x_5:
[----:B------:R-:W-:-:S07]  /*0c70*/  VIADD R0, R0, 0x1 ;  /* 0x0000000100007836 */ /* 0x000fce0000000000 */
.L_x_4:
[----:B------:R-:W-:Y:S05]  /*0c80*/  BSYNC.RECONVERGENT B1 ;  /* 0x0000000000017941 */ /* 0x000fea0003800200 */
.L_x_3:
[----:B------:R-:W0:Y:S01]  /*0c90*/  LDCU.64 UR8, c[0x4][0x8] ;  /* 0x01000100ff0877ac */ /* 0x000e220008000a00 */
[----:B------:R-:W-:-:S05]  /*0ca0*/  IMAD.SHL.U32 R8, R0, 0x40, RZ ;  /* 0x0000004000087824 */ /* 0x000fca00078e00ff */
[----:B------:R-:W-:-:S04]  /*0cb0*/  LOP3.LUT R8, R8, 0x40, RZ, 0xc0, !PT ;  /* 0x0000004008087812 */ /* 0x000fc800078ec0ff */
[----:B0-----:R-:W-:-:S05]  /*0cc0*/  IADD3 R28, P0, PT, R8, UR8, RZ ;  /* 0x00000008081c7c10 */ /* 0x001fca000ff1e0ff */
[----:B------:R-:W-:-:S05]  /*0cd0*/  IMAD.X R29, RZ, RZ, UR9, P0 ;  /* 0x00000009ff1d7e24 */ /* 0x000fca00080e06ff */
[----:B------:R-:W2:Y:S04]  /*0ce0*/  LDG.E.128.CONSTANT R8, desc[UR10][R28.64] ;  /* 0x0000000a1c087981 */ /* 0x000ea8000c1e9d00 */
[----:B------:R-:W3:Y:S04]  /*0cf0*/  LDG.E.128.CONSTANT R12, desc[UR10][R28.64+0x10] ;  /* 0x0000100a1c0c7981 */ /* 0x000ee8000c1e9d00 */
[----:B------:R-:W4:Y:S01]  /*0d00*/  LDG.E.128.CONSTANT R16, desc[UR10][R28.64+0x20] ;  /* 0x0000200a1c107981 */ /* 0x000f22000c1e9d00 */
[C---:B------:R-:W-:Y:S01]  /*0d10*/  LOP3.LUT R25, R0.reuse, 0x1, RZ, 0xc0, !PT ;  /* 0x0000000100197812 */ /* 0x040fe200078ec0ff */
[----:B------:R-:W-:Y:S01]  /*0d20*/  IMAD.MOV.U32 R30, RZ, RZ, 0x20fd8164 ;  /* 0x20fd8164ff1e7424 */ /* 0x000fe200078e00ff */
[----:B------:R-:W-:Y:S01]  /*0d30*/  DMUL R26, R6, R6 ;  /* 0x00000006061a7228 */ /* 0x000fe20000000000 */
[----:B------:R-:W-:Y:S01]  /*0d40*/  LOP3.LUT P1, RZ, R0, 0x2, RZ, 0xc0, !PT ;  /* 0x0000000200ff7812 */ /* 0x000fe2000782c0ff */
[----:B------:R-:W-:Y:S01]  /*0d50*/  BSSY.RECONVERGENT B0, `(.L_x_7) ;  /* 0x0000026000007945 */ /* 0x000fe20003800200 */
[----:B------:R-:W-:Y:S01]  /*0d60*/  ISETP.NE.U32.AND P0, PT, R25, 0x1, PT ;  /* 0x000000011900780c */ /* 0x000fe20003f05070 */
[----:B------:R-:W-:-:S03]  /*0d70*/  IMAD.MOV.U32 R25, RZ, RZ, 0x3da8ff83 ;  /* 0x3da8ff83ff197424 */ /* 0x000fc600078e00ff */
[----:B------:R-:W-:Y:S02]  /*0d80*/  FSEL R30, R30, -8.06006814911005101289e+34, !P0 ;  /* 0xf9785eba1e1e7808 */ /* 0x000fe40004000000 */
[----:B------:R-:W-:-:S06]  /*0d90*/  FSEL R31, -R25, 0.11223486810922622681, !P0 ;  /* 0x3de5db65191f7808 */ /* 0x000fcc0004000100 */
[----:B--2---:R-:W-:Y:S01]  /*0da0*/  DFMA R30, R26, R30, R8 ;  /* 0x0000001e1a1e722b */ /* 0x004fe20000000008 */
[----:B------:R-:W0:Y:S01]  /*0db0*/  MUFU.RSQ64H R9, R21 ;  /* 0x0000001500097308 */ /* 0x000e220000001c00 */
[----:B------:R-:W-:-:S06]  /*0dc0*/  VIADD R8, R21, 0xfcb00000 ;  /* 0xfcb0000015087836 */ /* 0x000fcc0000000000 */
[----:B------:R-:W-:Y:S01]  /*0dd0*/  DFMA R10, R26, R30, R10 ;  /* 0x0000001e1a0a722b */ /* 0x000fe2000000000a */
[----:B------:R-:W-:-:S07]  /*0de0*/  ISETP.GE.U32.AND P2, PT, R8, 0x7ca00000, PT ;  /* 0x7ca000000800780c */ /* 0x000fce0003f46070 */
[----:B---3--:R-:W-:Y:S02]  /*0df0*/  DFMA R10, R26, R10, R12 ;  /* 0x0000000a1a0a722b */ /* 0x008fe4000000000c */
[----:B0-----:R-:W-:-:S06]  /*0e00*/  DMUL R12, R8, R8 ;  /* 0x00000008080c7228 */ /* 0x001fcc0000000000 */
[----:B------:R-:W-:Y:S01]  /*0e10*/  DFMA R10, R26, R10, R14 ;  /* 0x0000000a1a0a722b */ /* 0x000fe2000000000e */
[----:B------:R-:W-:Y:S01]  /*0e20*/  IMAD.MOV.U32 R14, RZ, RZ, 0x0 ;  /* 0x00000000ff0e7424 */ /* 0x000fe200078e00ff */
[----:B------:R-:W-:Y:S01]  /*0e30*/  DFMA R12, R20, -R12, 1 ;  /* 0x3ff00000140c742b */ /* 0x000fe2000000080c */
[----:B------:R-:W-:-:S05]  /*0e40*/  IMAD.MOV.U32 R15, RZ, RZ, 0x3fd80000 ;  /* 0x3fd80000ff0f7424 */ /* 0x000fca00078e00ff */
[----:B----4-:R-:W-:Y:S01]  /*0e50*/  DFMA R10, R26, R10, R16 ;  /* 0x0000000a1a0a722b */ /* 0x010fe20000000010 */
[----:B------:R-:W0:Y:S01]  /*0e60*/  LDC R16, c[0x0][0x3c0] ;  /* 0x0000f000ff107b82 */ /* 0x000e220000000800 */
[----:B------:R-:W-:Y:S02]  /*0e70*/  DFMA R14, R12, R14, 0.5 ;  /* 0x3fe000000c0e742b */ /* 0x000fe4000000000e */
[----:B------:R-:W-:-:S04]  /*0e80*/  DMUL R12, R8, R12 ;  /* 0x0000000c080c7228 */ /* 0x000fc80000000000 */
[----:B------:R-:W-:-:S04]  /*0e90*/  DFMA R10, R26, R10, R18 ;  /* 0x0000000a1a0a722b */ /* 0x000fc80000000012 */
[----:B------:R-:W-:-:S04]  /*0ea0*/  DFMA R18, R14, R12, R8 ;  /* 0x0000000c0e12722b */ /* 0x000fc80000000008 */
[----:B------:R-:W-:Y:S02]  /*0eb0*/  DFMA R6, R10, R6, R6 ;  /* 0x000000060a06722b */ /* 0x000fe40000000006 */
[----:B------:R-:W-:Y:S02]  /*0ec0*/  DFMA R10, R26, R10, 1 ;  /* 0x3ff000001a0a742b */ /* 0x000fe4000000000a */
[----:B------:R-:W-:Y:S02]  /*0ed0*/  DMUL R26, R20, R18 ;  /* 0x00000012141a7228 */ /* 0x000fe40000000000 */
[----:B------:R-:W-:-:S06]  /*0ee0*/  VIADD R17, R19, 0xfff00000 ;  /* 0xfff0000013117836 */ /* 0x000fcc0000000000 */
[----:B------:R-:W-:Y:S01]  /*0ef0*/  FSEL R12, R10, R6, !P0 ;  /* 0x000000060a0c7208 */ /* 0x000fe20004000000 */
[----:B------:R-:W-:Y:S01]  /*0f00*/  DFMA R28, R26, -R26, R20 ;  /* 0x8000001a1a1c722b */ /* 0x000fe20000000014 */
[----:B------:R-:W-:Y:S02]  /*0f10*/  FSEL R13, R11, R7, !P0 ;  /* 0x000000070b0d7208 */ /* 0x000fe40004000000 */
[----:B0-----:R-:W-:Y:S01]  /*0f20*/  ISETP.GE.AND P0, PT, R16, 0x1, PT ;  /* 0x000000011000780c */ /* 0x001fe20003f06270 */
[----:B------:R-:W-:-:S03]  /*0f30*/  IMAD.MOV.U32 R16, RZ, RZ, R18 ;  /* 0x000000ffff107224 */ /* 0x000fc600078e0012 */
[----:B------:R-:W-:-:S03]  /*0f40*/  DADD R6, RZ, -R12 ;  /* 0x00000000ff067229 */ /* 0x000fc6000000080c */
[----:B------:R-:W-:-:S07]  /*0f50*/  DFMA R10, R28, R16, R26 ;  /* 0x000000101c0a722b */ /* 0x000fce000000001a */
[----:B------:R-:W-:Y:S02]  /*0f60*/  FSEL R14, R12, R6, !P1 ;  /* 0x000000060c0e7208 */ /* 0x000fe40004800000 */
[----:B------:R-:W-:Y:S01]  /*0f70*/  FSEL R15, R13, R7, !P1 ;  /* 0x000000070d0f7208 */ /* 0x000fe20004800000 */
[----:B------:R-:W-:Y:S06]  /*0f80*/  @!P2 BRA `(.L_x_8) ;  /* 0x000000000008a947 */ /* 0x000fec0003800000 */
[----:B------:R-:W-:-:S07]  /*0f90*/  MOV R0, 0xfb0 ;  /* 0x00000fb000007802 */ /* 0x000fce0000000f00 */
[----:B------:R-:W-:Y:S05]  /*0fa0*/  CALL.REL.NOINC `($__internal_2_$__cuda_sm20_dsqrt_rn_f64_mediumpath_v1) ;  /* 0x0000003400607944 */ /* 0x000fea0003c00000 */
.L_x_8:
[----:B------:R-:W-:Y:S05]  /*0fb0*/  BSYNC.RECONVERGENT B0 ;  /* 0x0000000000007941 */ /* 0x000fea0003800200 */
.L_x_7:
[----:B------:R-:W-:Y:S01]  /*0fc0*/  DMUL R14, R10, R14 ;  /* 0x0000000e0a0e7228 */ /* 0x000fe20000000000 */
[----:B------:R-:W-:Y:S02]  /*0fd0*/  CS2R R6, SRZ ;  /* 0x0000000000067805 */ /* 0x000fe4000001ff00 */
[----:B------:R-:W-:Y:S01]  /*0fe0*/  CS2R R8, SRZ ;  /* 0x0000000000087805 */ /* 0x000fe2000001ff00 */
[----:B------:R-:W-:Y:S07]  /*0ff0*/  @!P0 BRA `(.L_x_9) ;  /* 0x0000001800b88947 */ /* 0x000fee0003800000 */
[----:B------:R-:W0:Y:S01]  /*1000*/  LDCU UR4, c[0x0][0x3c0] ;  /* 0x00007800ff0477ac */ /* 0x000e220008000800 */
[----:B------:R-:W-:Y:S01]  /*1010*/  IMAD.SHL.U32 R7, R23, 0x200, RZ ;  /* 0x0000020017077824 */ /* 0x000fe200078e00ff */
[----:B------:R-:W-:Y:S01]  /*1020*/  LOP3.LUT R24, R24, R45, RZ, 0x3c, !PT ;  /* 0x0000002d18187212 */ /* 0x000fe200078e3cff */
[----:B------:R-:W-:Y:S01]  /*1030*/  IMAD.MOV.U32 R42, RZ, RZ, RZ ;  /* 0x000000ffff2a7224 */ /* 0x000fe200078e00ff */
[----:B------:R-:W1:Y:S01]  /*1040*/  LDCU.64 UR8, c[0x0][0x380] ;  /* 0x00007000ff0877ac */ /* 0x000e620008000a00 */
[----:B------:R-:W-:Y:S01]  /*1050*/  LOP3.LUT R22, R22, R23, RZ, 0x3c, !PT ;  /* 0x0000001716167212 */ /* 0x000fe200078e3cff */
[----:B------:R-:W-:Y:S01]  /*1060*/  IMAD.MOV.U32 R43, RZ, RZ, -0x40 ;  /* 0xffffffc0ff2b7424 */ /* 0x000fe200078e00ff */
[C---:B------:R-:W-:Y:S01]  /*1070*/  LOP3.LUT R10, R24.reuse, R7, RZ, 0x3c, !PT ;  /* 0x00000007180a7212 */ /* 0x040fe200078e3cff */
[----:B------:R-:W-:Y:S01]  /*1080*/  IMAD.MOV.U32 R44, RZ, RZ, RZ ;  /* 0x000000ffff2c7224 */ /* 0x000fe200078e00ff */
[----:B------:R-:W-:Y:S02]  /*1090*/  LOP3.LUT R11, R24, R23, RZ, 0x3c, !PT ;  /* 0x00000017180b7212 */ /* 0x000fe400078e3cff */
[----:B------:R-:W-:-:S02]  /*10a0*/  CS2R R8, SRZ ;  /* 0x0000000000087805 */ /* 0x000fc4000001ff00 */
[----:B------:R-:W-:Y:S02]  /*10b0*/  CS2R R6, SRZ ;  /* 0x0000000000067805 */ /* 0x000fe4000001ff00 */
[C---:B------:R-:W-:Y:S02]  /*10c0*/  LOP3.LUT R45, R22.reuse, R45, RZ, 0x3c, !PT ;  /* 0x0000002d162d7212 */ /* 0x040fe400078e3cff */
[----:B------:R-:W-:Y:S01]  /*10d0*/  SHF.L.W.U32.HI R46, R22, 0xb, R22 ;  /* 0x0000000b162e7819 */ /* 0x000fe20000010e16 */
[----:B0-----:R-:W-:Y:S01]  /*10e0*/  UIADD3 UR4, UPT, UPT, -UR4, URZ, URZ ;  /* 0x000000ff04047290 */ /* 0x001fe2000fffe1ff */
[----:B-1----:R-:W-:Y:S02]  /*10f0*/  IMAD.U32 R12, RZ, RZ, UR8 ;  /* 0x00000008ff0c7e24 */ /* 0x002fe4000f8e00ff */
[----:B------:R-:W-:-:S03]  /*1100*/  IMAD.U32 R13, RZ, RZ, UR9 ;  /* 0x00000009ff0d7e24 */ /* 0x000fc6000f8e00ff */
[----:B------:R-:W-:-:S07]  /*1110*/  IMAD.U32 R47, RZ, RZ, UR4 ;  /* 0x00000004ff2f7e24 */ /* 0x000fce000f8e00ff */
.L_x_35:
[----:B------:R-:W2:Y:S01]  /*1120*/  LDG.E.CONSTANT R16, desc[UR10][R12.64] ;  /* 0x0000000a0c107981 */ /* 0x000ea2000c1e9900 */
[----:B------:R-:W-:Y:S01]  /*1130*/  IMAD R0, R11, 0x5, RZ ;  /* 0x000000050b007824 */ /* 0x000fe200078e02ff */
[----:B------:R-:W-:Y:S04]  /*1140*/  BSSY.RECONVERGENT B0, `(.L_x_10) ;  /* 0x000018a000007945 */ /* 0x000fe80003800200 */
[----:B------:R-:W-:-:S05]  /*1150*/  SHF.L.W.U32.HI R0, R0, 0x7, R0 ;  /* 0x0000000700007819 */ /* 0x000fca0000010e00 */
[----:B------:R-:W-:-:S05]  /*1160*/  IMAD R0, R0, 0x9, RZ ;  /* 0x0000000900007824 */ /* 0x000fca00078e02ff */
[----:B------:R-:W-:-:S04]  /*1170*/  SHF.R.U32.HI R0, RZ, 0x1, R0 ;  /* 0x00000001ff007819 */ /* 0x000fc80000011600 */
[----:B------:R-:W0:Y:S02]  /*1180*/  I2F.F64.U32 R20, R0 ;  /* 0x0000000000147312 */ /* 0x000e240000201800 */
[----:B0-----:R-:W-:Y:S01]  /*1190*/  DMUL R20, R20, 4.6566128730773925781e-10 ;  /* 0x3e00000014147828 */ /* 0x001fe20000000000 */
[----:B--2---:R-:W-:-:S13]  /*11a0*/  ISETP.NE.AND P0, PT, R16, 0x1, PT ;  /* 0x000000011000780c */ /* 0x004fda0003f05270 */
[----:B------:R-:W-:Y:S05]  /*11b0*/  @!P0 BRA `(.L_x_11) ;  /* 0x0000000c00248947 */ /* 0x000fea0003800000 */
[----:B------:R-:W-:-:S13]  /*11c0*/  ISETP.NE.AND P0, PT, R16, RZ, PT ;  /* 0x000000ff1000720c */ /* 0x000fda0003f05270 */
[----:B------:R-:W-:Y:S05]  /*11d0*/  @P0 BRA `(.L_x_12) ;  /* 0x0000000000180947 */ /* 0x000fea0003800000 */
[----:B------:R-:W0:Y:S02]  /*11e0*/  LDC.64 R16, c[0x0][0x388] ;  /* 0x0000e200ff107b82 */ /* 0x000e240000000a00 */
[----:B0-----:R-:W-:-:S06]  /*11f0*/  IMAD.WIDE.U32 R16, R42, 0x8, R16 ;  /* 0x000000082a107825 */ /* 0x001fcc00078e0010 */
[----:B------:R-:W2:Y:S02]  /*1200*/  LDG.E.64.CONSTANT R16, desc[UR10][R16.64] ;  /* 0x0000000a10107981 */ /* 0x000ea4000c1e9b00 */
[----:B--2---:R-:W-:-:S14]  /*1210*/  DSETP.GEU.AND P0, PT, R20, R16, PT ;  /* 0x000000101400722a */ /* 0x004fdc0003f0e000 */
[----:B------:R-:W-:Y:S05]  /*1220*/  @!P0 BRA `(.L_x_13) ;  /* 0x0000001400c08947 */ /* 0x000fea0003800000 */
[----:B------:R-:W-:Y:S05]  /*1230*/  BRA `(.L_x_14) ;  /* 0x0000001400e87947 */ /* 0x000fea0003800000 */
.L_x_12:
[----:B------:R-:W0:Y:S02]  /*1240*/  LDC.64 R16, c[0x0][0x388] ;  /* 0x0000e200ff107b82 */ /* 0x000e240000000a00 */
[----:B0-----:R-:W-:-:S05]  /*1250*/  IMAD.WIDE.U32 R22, R42, 0x8, R16 ;  /* 0x000000082a167825 */ /* 0x001fca00078e0010 */
[----:B------:R0:W5:Y:S04]  /*1260*/  LDG.E.64.CONSTANT R24, desc[UR10][R22.64] ;  /* 0x0000000a16187981 */ /* 0x000168000c1e9b00 */
[----:B------:R0:W5:Y:S04]  /*1270*/  LDG.E.64.CONSTANT R16, desc[UR10][R22.64+0x8] ;  /* 0x0000080a16107981 */ /* 0x000168000c1e9b00 */
[----:B------:R0:W5:Y:S01]  /*1280*/  LDG.E.64.CONSTANT R18, desc[UR10][R22.64+0x10] ;  /* 0x0000100a16127981 */ /* 0x000162000c1e9b00 */
[----:B------:R-:W-:Y:S01]  /*1290*/  UMOV UR8, 0xfeebc2a0 ;  /* 0xfeebc2a000087882 */ /* 0x000fe20000000000 */
[----:B------:R-:W-:Y:S01]  /*12a0*/  UMOV UR9, 0x39b4484b ;  /* 0x39b4484b00097882 */ /* 0x000fe20000000000 */
[----:B------:R-:W-:Y:S01]  /*12b0*/  IMAD.MOV.U32 R0, RZ, RZ, R21 ;  /* 0x000000ffff007224 */ /* 0x000fe200078e0015 */
[----:B------:R-:W-:Y:S01]  /*12c0*/  DSETP.MAX.AND P0, P1, R20, UR8, PT ;  /* 0x0000000814007e2a */ /* 0x000fe2000b90f000 */
[----:B------:R-:W-:Y:S01]  /*12d0*/  UMOV UR4, UR9 ;  /* 0x0000000900047c82 */ /* 0x000fe20008000000 */
[----:B------:R-:W-:Y:S04]  /*12e0*/  BSSY.RECONVERGENT B1, `(.L_x_15) ;  /* 0x0000057000017945 */ /* 0x000fe80003800200 */
[----:B------:R-:W-:Y:S01]  /*12f0*/  FSEL R27, R0, UR4, P0 ;  /* 0x00000004001b7c08 */ /* 0x000fe20008000000 */
[----:B------:R-:W-:Y:S01]  /*1300*/  IMAD.U32 R0, RZ, RZ, UR4 ;  /* 0x00000004ff007e24 */ /* 0x000fe2000f8e00ff */
[----:B------:R-:W-:-:S05]  /*1310*/  SEL R26, R20, UR8, P0 ;  /* 0x00000008141a7c07 */ /* 0x000fca0008000000 */
[----:B------:R-:W-:Y:S01]  /*1320*/  IMAD.MOV.U32 R20, RZ, RZ, R26 ;  /* 0x000000ffff147224 */ /* 0x000fe200078e001a */
[----:B------:R-:W-:-:S04]  /*1330*/  @P1 LOP3.LUT R27, R0, 0x80000, RZ, 0xfc, !PT ;  /* 0x00080000001b1812 */ /* 0x000fc800078efcff */
[----:B------:R-:W-:Y:S01]  /*1340*/  ISETP.GT.AND P0, PT, R27, 0xfffff, PT ;  /* 0x000fffff1b00780c */ /* 0x000fe20003f04270 */
[----:B------:R-:W-:-:S12]  /*1350*/  IMAD.MOV.U32 R21, RZ, RZ, R27 ;  /* 0x000000ffff157224 */ /* 0x000fd800078e001b */
[----:B------:R-:W-:-:S10]  /*1360*/  @!P0 DMUL R20, R20, 1.80143985094819840000e+16 ;  /* 0x4350000014148828 */ /* 0x000fd40000000000 */
[----:B------:R-:W-:Y:S02]  /*1370*/  @!P0 IMAD.MOV.U32 R27, RZ, RZ, R21 ;  /* 0x000000ffff1b8224 */ /* 0x000fe400078e0015 */
[----:B------:R-:W-:Y:S02]  /*1380*/  @!P0 IMAD.MOV.U32 R26, RZ, RZ, R20 ;  /* 0x000000ffff1a8224 */ /* 0x000fe400078e0014 */
[----:B------:R-:W-:-:S05]  /*1390*/  VIADD R0, R27, 0xffffffff ;  /* 0xffffffff1b007836 */ /* 0x000fca0000000000 */
[----:B------:R-:W-:Y:S01]  /*13a0*/  ISETP.GT.U32.AND P1, PT, R0, 0x7feffffe, PT ;  /* 0x7feffffe0000780c */ /* 0x000fe20003f24070 */
[----:B------:R-:W-:Y:S02]  /*13b0*/  IMAD.MOV.U32 R0, RZ, RZ, -0x3ff ;  /* 0xfffffc01ff007424 */ /* 0x000fe400078e00ff */
[----:B------:R-:W-:-:S10]  /*13c0*/  @!P0 IMAD.MOV.U32 R0, RZ, RZ, -0x435 ;  /* 0xfffffbcbff008424 */ /* 0x000fd400078e00ff */
[----:B0-----:R-:W-:Y:S05]  /*13d0*/  @P1 BRA `(.L_x_16) ;  /* 0x0000000400041947 */ /* 0x001fea0003800000 */
[C---:B------:R-:W-:Y:S01]  /*13e0*/  LOP3.LUT R20, R27.reuse, 0xfffff, RZ, 0xc0, !PT ;  /* 0x000fffff1b147812 */ /* 0x040fe200078ec0ff */
[----:B------:R-:W-:Y:S01]  /*13f0*/  IMAD.MOV.U32 R36, RZ, RZ, RZ ;  /* 0x000000ffff247224 */ /* 0x000fe200078e00ff */
[----:B------:R-:W-:Y:S01]  /*1400*/  UMOV UR8, 0x3ae80f1e ;  /* 0x3ae80f1e00087882 */ /* 0x000fe20000000000 */
[----:B------:R-:W-:Y:S01]  /*1410*/  UMOV UR9, 0x3eb1380b ;  /* 0x3eb1380b00097882 */ /* 0x000fe20000000000 */
[----:B------:R-:W-:Y:S01]  /*1420*/  LOP3.LUT R21, R20, 0x3ff00000, RZ, 0xfc, !PT ;  /* 0x3ff0000014157812 */ /* 0x000fe200078efcff */
[----:B------:R-:W-:Y:S01]  /*1430*/  IMAD.MOV.U32 R20, RZ, RZ, R26 ;  /* 0x000000ffff147224 */ /* 0x000fe200078e001a */
[----:B------:R-:W-:Y:S01]  /*1440*/  LEA.HI R0, R27, R0, RZ, 0xc ;  /* 0x000000001b007211 */ /* 0x000fe200078f60ff */
[----:B------:R-:W-:Y:S01]  /*1450*/  UMOV UR14, 0x80000000 ;  /* 0x80000000000e7882 */ /* 0x000fe20000000000 */
[----:B------:R-:W-:Y:S01]  /*1460*/  ISETP.GE.U32.AND P0, PT, R21, 0x3ff6a09f, PT ;  /* 0x3ff6a09f1500780c */ /* 0x000fe20003f06070 */
[----:B------:R-:W-:-:S12]  /*1470*/  UMOV UR15, 0x43300000 ;  /* 0x43300000000f7882 */ /* 0x000fd80000000000 */
[----:B------:R-:W-:Y:S02]  /*1480*/  @P0 VIADD R23, R21, 0xfff00000 ;  /* 0xfff0000015170836 */ /* 0x000fe40000000000 */
[----:B------:R-:W-:Y:S02]  /*1490*/  @P0 VIADD R0, R0, 0x1 ;  /* 0x0000000100000836 */ /* 0x000fe40000000000 */
[----:B------:R-:W-:-:S06]  /*14a0*/  @P0 IMAD.MOV.U32 R21, RZ, RZ, R23 ;  /* 0x000000ffff150224 */ /* 0x000fcc00078e0017 */
[C---:B------:R-:W-:Y:S02]  /*14b0*/  DADD R28, R20.reuse, 1 ;  /* 0x3ff00000141c7429 */ /* 0x040fe40000000000 */
[----:B------:R-:W-:-:S04]  /*14c0*/  DADD R20, R20, -1 ;  /* 0xbff0000014147429 */ /* 0x000fc80000000000 */
[----:B------:R-:W0:Y:S02]  /*14d0*/  MUFU.RCP64H R37, R29 ;  /* 0x0000001d00257308 */ /* 0x000e240000001800 */
[----:B0-----:R-:W-:-:S08]  /*14e0*/  DFMA R22, -R28, R36, 1 ;  /* 0x3ff000001c16742b */ /* 0x001fd00000000124 */
[----:B------:R-:W-:-:S08]  /*14f0*/  DFMA R22, R22, R22, R22 ;  /* 0x000000161616722b */ /* 0x000fd00000000016 */
[----:B------:R-:W-:Y:S01]  /*1500*/  DFMA R36, R36, R22, R36 ;  /* 0x000000162424722b */ /* 0x000fe20000000024 */
[----:B------:R-:W-:Y:S02]  /*1510*/  IMAD.MOV.U32 R22, RZ, RZ, -0x748574fc ;  /* 0x8b7a8b04ff167424 */ /* 0x000fe400078e00ff */
[----:B------:R-:W-:-:S05]  /*1520*/  IMAD.MOV.U32 R23, RZ, RZ, 0x3ed0ee25 ;  /* 0x3ed0ee25ff177424 */ /* 0x000fca00078e00ff */
[----:B------:R-:W-:-:S08]  /*1530*/  DMUL R34, R20, R36 ;  /* 0x0000002414227228 */ /* 0x000fd00000000000 */
[----:B------:R-:W-:-:S08]  /*1540*/  DFMA R34, R20, R36, R34 ;  /* 0x000000241422722b */ /* 0x000fd00000000022 */
[----:B------:R-:W-:Y:S02]  /*1550*/  DMUL R32, R34, R34 ;  /* 0x0000002222207228 */ /* 0x000fe40000000000 */
[----:B------:R-:W-:-:S06]  /*1560*/  DADD R26, R20, -R34 ;  /* 0x00000000141a7229 */ /* 0x000fcc0000000822 */
[----:B------:R-:W-:Y:S01]  /*1570*/  DFMA R22, R32, UR8, R22 ;  /* 0x0000000820167c2b */ /* 0x000fe20008000016 */
[----:B------:R-:W-:Y:S01]  /*1580*/  UMOV UR8, 0x9f02676f ;  /* 0x9f02676f00087882 */ /* 0x000fe20000000000 */
[----:B------:R-:W-:Y:S01]  /*1590*/  UMOV UR9, 0x3ef3b266 ;  /* 0x3ef3b26600097882 */ /* 0x000fe20000000000 */
[----:B------:R-:W-:-:S05]  /*15a0*/  DADD R26, R26, R26 ;  /* 0x000000001a1a7229 */ /* 0x000fca000000001a */
[----:B------:R-:W-:Y:S01]  /*15b0*/  DFMA R30, R32, R22, UR8 ;  /* 0x00000008201e7e2b */ /* 0x000fe20008000016 */
[----:B------:R-:W-:Y:S01]  /*15c0*/  UMOV UR8, 0xa9ab0956 ;  /* 0xa9ab095600087882 */ /* 0x000fe20000000000 */
[----:B------:R-:W-:Y:S01]  /*15d0*/  UMOV UR9, 0x3f1745cb ;  /* 0x3f1745cb00097882 */ /* 0x000fe20000000000 */
[----:B------:R-:W-:Y:S01]  /*15e0*/  LOP3.LUT R22, R0, 0x80000000, RZ, 0x3c, !PT ;  /* 0x8000000000167812 */ /* 0x000fe200078e3cff */
[----:B------:R-:W-:Y:S01]  /*15f0*/  IMAD.MOV.U32 R23, RZ, RZ, 0x43300000 ;  /* 0x43300000ff177424 */ /* 0x000fe200078e00ff */
[----:B------:R-:W-:-:S03]  /*1600*/  DFMA R26, R20, -R34, R26 ;  /* 0x80000022141a722b */ /* 0x000fc6000000001a */
        /* <DEDUP_REMOVED lines=30> */
.L_x_16:
[----:B------:R-:W-:Y:S01]  /*17f0*/  IMAD.MOV.U32 R22, RZ, RZ, 0x0 ;  /* 0x00000000ff167424 */ /* 0x000fe200078e00ff */
[----:B------:R-:W-:Y:S01]  /*1800*/  LOP3.LUT P0, RZ, R21, 0x7fffffff, RZ, 0xc0, !PT ;  /* 0x7fffffff15ff7812 */ /* 0x000fe2000780c0ff */
[----:B------:R-:W-:-:S06]  /*1810*/  IMAD.MOV.U32 R23, RZ, RZ, 0x7ff00000 ;  /* 0x7ff00000ff177424 */ /* 0x000fcc00078e00ff */
[----:B------:R-:W-:-:S10]  /*1820*/  DFMA R22, R20, R22, +INF ;  /* 0x7ff000001416742b */ /* 0x000fd40000000016 */
[----:B------:R-:W-:Y:S02]  /*1830*/  FSEL R20, R22, RZ, P0 ;  /* 0x000000ff16147208 */ /* 0x000fe40000000000 */
[----:B------:R-:W-:-:S07]  /*1840*/  FSEL R21, R23, -QNAN , P0 ;  /* 0xfff0000017157808 */ /* 0x000fce0000000000 */
.L_x_17:
[----:B------:R-:W-:Y:S05]  /*1850*/  BSYNC.RECONVERGENT B1 ;  /* 0x0000000000017941 */ /* 0x000fea0003800200 */
.L_x_15:
[----:B-----5:R-:W0:Y:S01]  /*1860*/  MUFU.RCP64H R29, R25 ;  /* 0x00000019001d7308 */ /* 0x020e220000001800 */
[----:B------:R-:W-:Y:S01]  /*1870*/  VIADD R28, R25, 0x300402 ;  /* 0x00300402191c7836 */ /* 0x000fe20000000000 */
[----:B------:R-:W-:-:S04]  /*1880*/  DADD R48, -RZ, -R20 ;  /* 0x00000000ff307229 */ /* 0x000fc80000000914 */
[----:B------:R-:W-:Y:S01]  /*1890*/  FSETP.GEU.AND P0, PT, |R28|, 5.8789094863358348022e-39, PT ;  /* 0x004004021c00780b */ /* 0x000fe20003f0e200 */
[----:B0-----:R-:W-:-:S08]  /*18a0*/  DFMA R22, -R24, R28, 1 ;  /* 0x3ff000001816742b */ /* 0x001fd0000000011c */
[----:B------:R-:W-:-:S08]  /*18b0*/  DFMA R22, R22, R22, R22 ;  /* 0x000000161616722b */ /* 0x000fd00000000016 */
[----:B------:R-:W-:-:S08]  /*18c0*/  DFMA R22, R28, R22, R28 ;  /* 0x000000161c16722b */ /* 0x000fd0000000001c */
[----:B------:R-:W-:-:S08]  /*18d0*/  DFMA R26, -R24, R22, 1 ;  /* 0x3ff00000181a742b */ /* 0x000fd00000000116 */
[----:B------:R-:W-:Y:S01]  /*18e0*/  DFMA R22, R22, R26, R22 ;  /* 0x0000001a1616722b */ /* 0x000fe20000000016 */
[----:B------:R-:W-:Y:S10]  /*18f0*/  @P0 BRA `(.L_x_18) ;  /* 0x0000000000200947 */ /* 0x000ff40003800000 */
[----:B------:R-:W-:Y:S01]  /*1900*/  LOP3.LUT R0, R25, 0x7fffffff, RZ, 0xc0, !PT ;  /* 0x7fffffff19007812 */ /* 0x000fe200078ec0ff */
[----:B------:R-:W-:Y:S02]  /*1910*/  IMAD.MOV.U32 R22, RZ, RZ, R24 ;  /* 0x000000ffff167224 */ /* 0x000fe400078e0018 */
[----:B------:R-:W-:Y:S02]  /*1920*/  IMAD.MOV.U32 R23, RZ, RZ, R25 ;  /* 0x000000ffff177224 */ /* 0x000fe400078e0019 */
[----:B------:R-:W-:Y:S01]  /*1930*/  VIADD R31, R0, 0xfff00000 ;  /* 0xfff00000001f7836 */ /* 0x000fe20000000000 */
[----:B------:R-:W-:-:S07]  /*1940*/  MOV R0, 0x1960 ;  /* 0x0000196000007802 */ /* 0x000fce0000000f00 */
[----:B------:R-:W-:Y:S05]  /*1950*/  CALL.REL.NOINC `($__internal_0_$__cuda_sm20_dblrcp_rn_slowpath_v3) ;  /* 0x0000002000e07944 */ /* 0x000fea0003c00000 */
[----:B------:R-:W-:Y:S02]  /*1960*/  IMAD.MOV.U32 R22, RZ, RZ, R24 ;  /* 0x000000ffff167224 */ /* 0x000fe400078e0018 */
[----:B------:R-:W-:-:S07]  /*1970*/  IMAD.MOV.U32 R23, RZ, RZ, R25 ;  /* 0x000000ffff177224 */ /* 0x000fce00078e0019 */
.L_x_18:
[----:B------:R-:W-:Y:S01]  /*1980*/  SHF.R.U32.HI R0, RZ, 0x14, R23 ;  /* 0x00000014ff007819 */ /* 0x000fe20000011617 */
[----:B------:R-:W-:Y:S01]  /*1990*/  DSETP.NEU.AND P2, PT, R20, RZ, PT ;  /* 0x000000ff1400722a */ /* 0x000fe20003f4d000 */
[----:B------:R-:W-:Y:S02]  /*19a0*/  BSSY.RECONVERGENT B1, `(.L_x_19) ;  /* 0x0000021000017945 */ /* 0x000fe40003800200 */
[----:B------:R-:W-:-:S03]  /*19b0*/  LOP3.LUT R0, R0, 0x7ff, RZ, 0xc0, !PT ;  /* 0x000007ff00007812 */ /* 0x000fc600078ec0ff */
[----:B------:R-:W-:Y:S02]  /*19c0*/  ISETP.GE.OR P3, PT, R23, RZ, P2 ;  /* 0x000000ff1700720c */ /* 0x000fe40001766670 */
[----:B------:R-:W-:-:S05]  /*19d0*/  VIADD R25, R0, 0xfffffc0c ;  /* 0xfffffc0c00197836 */ /* 0x000fca0000000000 */
[CC--:B------:R-:W-:Y:S01]  /*19e0*/  SHF.L.U32 R0, R22.reuse, R25.reuse, RZ ;  /* 0x0000001916007219 */ /* 0x0c0fe200000006ff */
[----:B------:R-:W-:Y:S01]  /*19f0*/  @!P2 IMAD.MOV.U32 R24, RZ, RZ, RZ ;  /* 0x000000ffff18a224 */ /* 0x000fe200078e00ff */
[----:B------:R-:W-:Y:S02]  /*1a00*/  SHF.L.U64.HI R25, R22, R25, R23 ;  /* 0x0000001916197219 */ /* 0x000fe40000010217 */
[----:B------:R-:W-:-:S04]  /*1a10*/  ISETP.NE.U32.AND P0, PT, R0, RZ, PT ;  /* 0x000000ff0000720c */ /* 0x000fc80003f05070 */
[----:B------:R-:W-:-:S04]  /*1a20*/  ISETP.NE.AND.EX P0, PT, R25, -0x80000000, PT, P0 ;  /* 0x800000001900780c */ /* 0x000fc80003f05300 */
[----:B------:R-:W-:-:S09]  /*1a30*/  PLOP3.LUT P1, PT, P0, PT, PT, 0x8, 0x80 ;  /* 0x000000000080781c */ /* 0x000fd2000072e170 */
[----:B------:R-:W-:-:S06]  /*1a40*/  @!P2 DSETP.NEU.AND P1, PT, |R22|, 0.5, !P0 ;  /* 0x3fe000001600a42a */ /* 0x000fcc000472d200 */
[----:B------:R-:W-:-:S04]  /*1a50*/  @!P2 SEL R25, R49, RZ, P1 ;  /* 0x000000ff3119a207 */ /* 0x000fc80000800000 */
[----:B------:R-:W-:Y:S01]  /*1a60*/  @!P3 LOP3.LUT R25, R25, 0x7ff00000, RZ, 0xfc, !PT ;  /* 0x7ff000001919b812 */ /* 0x000fe200078efcff */
[----:B------:R-:W-:Y:S06]  /*1a70*/  @!P2 BRA `(.L_x_20) ;  /* 0x00000000004ca947 */ /* 0x000fec0003800000 */
[----:B------:R-:W-:Y:S01]  /*1a80*/  DADD R36, -RZ, |R20| ;  /* 0x00000000ff247229 */ /* 0x000fe20000000514 */
[----:B------:R-:W-:Y:S01]  /*1a90*/  BSSY.RECONVERGENT B2, `(.L_x_21) ;  /* 0x0000005000027945 */ /* 0x000fe20003800200 */
[----:B------:R-:W-:Y:S01]  /*1aa0*/  IMAD.MOV.U32 R50, RZ, RZ, R22 ;  /* 0x000000ffff327224 */ /* 0x000fe200078e0016 */
[----:B------:R-:W-:Y:S01]  /*1ab0*/  MOV R0, 0x1ae0 ;  /* 0x00001ae000007802 */ /* 0x000fe20000000f00 */
[----:B------:R-:W-:-:S07]  /*1ac0*/  IMAD.MOV.U32 R51, RZ, RZ, R23 ;  /* 0x000000ffff337224 */ /* 0x000fce00078e0017 */
[----:B------:R-:W-:Y:S05]  /*1ad0*/  CALL.REL.NOINC `($fault_tree_mc_kernel$__internal_accurate_pow) ;  /* 0x0000002c00507944 */ /* 0x000fea0003c00000 */
[----:B------:R-:W-:Y:S05]  /*1ae0*/  BSYNC.RECONVERGENT B2 ;  /* 0x0000000000027941 */ /* 0x000fea0003800200 */
.L_x_21:
[----:B------:R-:W-:Y:S01]  /*1af0*/  IMAD.MOV.U32 R26, RZ, RZ, R29 ;  /* 0x000000ffff1a7224 */ /* 0x000fe200078e001d */
[----:B------:R-:W0:Y:S01]  /*1b00*/  FRND.F64.TRUNC R24, R22 ;  /* 0x0000001600187313 */ /* 0x000e22000030d800 */
[----:B------:R-:W-:Y:S01]  /*1b10*/  IMAD.MOV.U32 R27, RZ, RZ, R30 ;  /* 0x000000ffff1b7224 */ /* 0x000fe200078e001e */
[----:B------:R-:W-:-:S05]  /*1b20*/  ISETP.GE.AND P2, PT, R49, RZ, PT ;  /* 0x000000ff3100720c */ /* 0x000fca0003f46270 */
[----:B------:R-:W-:Y:S02]  /*1b30*/  DADD R26, -RZ, -R26 ;  /* 0x00000000ff1a7229 */ /* 0x000fe4000000091a */
[----:B0-----:R-:W-:-:S08]  /*1b40*/  DSETP.NEU.AND P0, PT, R22, R24, PT ;  /* 0x000000181600722a */ /* 0x001fd00003f0d000 */
[-C--:B------:R-:W-:Y:S02]  /*1b50*/  FSEL R0, R26, R29.reuse, P1 ;  /* 0x0000001d1a007208 */ /* 0x080fe40000800000 */
[-C--:B------:R-:W-:Y:S02]  /*1b60*/  FSEL R27, R27, R30.reuse, P1 ;  /* 0x0000001e1b1b7208 */ /* 0x080fe40000800000 */
[----:B------:R-:W-:Y:S02]  /*1b70*/  FSEL R24, R0, R29, !P2 ;  /* 0x0000001d00187208 */ /* 0x000fe40005000000 */
[----:B------:R-:W-:Y:S02]  /*1b80*/  FSEL R25, R27, R30, !P2 ;  /* 0x0000001e1b197208 */ /* 0x000fe40005000000 */
[----:B------:R-:W-:Y:S02]  /*1b90*/  @!P2 FSEL R24, R24, RZ, !P0 ;  /* 0x000000ff1818a208 */ /* 0x000fe40004000000 */
[----:B------:R-:W-:-:S07]  /*1ba0*/  @!P2 FSEL R25, R25, -QNAN , !P0 ;  /* 0xfff800001919a808 */ /* 0x000fce0004000000 */
.L_x_20:
[----:B------:R-:W-:Y:S05]  /*1bb0*/  BSYNC.RECONVERGENT B1 ;  /* 0x0000000000017941 */ /* 0x000fea0003800200 */
.L_x_19:
[----:B------:R-:W-:Y:S01]  /*1bc0*/  DADD R26, R22, -R20 ;  /* 0x00000000161a7229 */ /* 0x000fe20000000814 */
[----:B------:R-:W-:Y:S09]  /*1bd0*/  BSSY.RECONVERGENT B1, `(.L_x_22) ;  /* 0x000001d000017945 */ /* 0x000ff20003800200 */
[----:B------:R-:W-:-:S04]  /*1be0*/  LOP3.LUT R26, R27, 0x7ff00000, RZ, 0xc0, !PT ;  /* 0x7ff000001b1a7812 */ /* 0x000fc800078ec0ff */
[----:B------:R-:W-:-:S13]  /*1bf0*/  ISETP.NE.AND P0, PT, R26, 0x7ff00000, PT ;  /* 0x7ff000001a00780c */ /* 0x000fda0003f05270 */
[----:B------:R-:W-:Y:S05]  /*1c00*/  @P0 BRA `(.L_x_23) ;  /* 0x0000000000640947 */ /* 0x000fea0003800000 */
[----:B------:R-:W-:-:S06]  /*1c10*/  DSETP.NAN.AND P0, PT, R22, R22, PT ;  /* 0x000000161600722a */ /* 0x000fcc0003f08000 */
[----:B------:R-:W-:-:S14]  /*1c20*/  DSETP.NUM.AND P0, PT, R20, R20, !P0 ;  /* 0x000000141400722a */ /* 0x000fdc0004707000 */
[----:B------:R-:W-:Y:S01]  /*1c30*/  @!P0 DADD R24, R22, -R20 ;  /* 0x0000000016188229 */ /* 0x000fe20000000814 */
[----:B------:R-:W-:Y:S10]  /*1c40*/  @!P0 BRA `(.L_x_23) ;  /* 0x0000000000548947 */ /* 0x000ff40003800000 */
[----:B------:R-:W-:-:S14]  /*1c50*/  DSETP.NEU.AND P0, PT, |R22|, +INF , PT ;  /* 0x7ff000001600742a */ /* 0x000fdc0003f0d200 */
[----:B------:R-:W-:Y:S05]  /*1c60*/  @P0 BRA `(.L_x_24) ;  /* 0x0000000000200947 */ /* 0x000fea0003800000 */
[----:B------:R-:W-:Y:S01]  /*1c70*/  ISETP.GE.AND P1, PT, R23, RZ, PT ;  /* 0x000000ff1700720c */ /* 0x000fe20003f26270 */
[----:B------:R-:W-:-:S06]  /*1c80*/  DSETP.GT.AND P0, PT, |R20|, 1, PT ;  /* 0x3ff000001400742a */ /* 0x000fcc0003f04200 */
[----:B------:R-:W-:Y:S01]  /*1c90*/  SEL R24, RZ, 0x7ff00000, !P0 ;  /* 0x7ff00000ff187807 */ /* 0x000fe20004000000 */
[----:B------:R-:W-:-:S05]  /*1ca0*/  DSETP.NEU.AND P0, PT, R20, 1, PT ;  /* 0x3ff000001400742a */ /* 0x000fca0003f0d000 */
[----:B------:R-:W-:-:S04]  /*1cb0*/  @!P1 LOP3.LUT R24, R24, 0x7ff00000, RZ, 0x3c, !PT ;  /* 0x7ff0000018189812 */ /* 0x000fc800078e3cff */
[----:B------:R-:W-:Y:S01]  /*1cc0*/  SEL R25, R24, 0x3ff00000, P0 ;  /* 0x3ff0000018197807 */ /* 0x000fe20000000000 */
[----:B------:R-:W-:Y:S01]  /*1cd0*/  IMAD.MOV.U32 R24, RZ, RZ, RZ ;  /* 0x000000ffff187224 */ /* 0x000fe200078e00ff */
[----:B------:R-:W-:Y:S06]  /*1ce0*/  BRA `(.L_x_23) ;  /* 0x00000000002c7947 */ /* 0x000fec0003800000 */
.L_x_24:
[----:B------:R-:W-:-:S14]  /*1cf0*/  DSETP.NEU.AND P0, PT, |R20|, +INF , PT ;  /* 0x7ff000001400742a */ /* 0x000fdc0003f0d200 */
[----:B------:R-:W-:Y:S05]  /*1d00*/  @P0 BRA `(.L_x_23) ;  /* 0x0000000000240947 */ /* 0x000fea0003800000 */
[C---:B------:R-:W-:Y:S01]  /*1d10*/  ISETP.GE.AND P0, PT, R23.reuse, RZ, PT ;  /* 0x000000ff1700720c */ /* 0x040fe20003f06270 */
[----:B------:R-:W-:Y:S01]  /*1d20*/  IMAD.MOV.U32 R24, RZ, RZ, RZ ;  /* 0x000000ffff187224 */ /* 0x000fe200078e00ff */
[----:B------:R-:W-:Y:S02]  /*1d30*/  LOP3.LUT R0, R23, 0x7fffffff, RZ, 0xc0, !PT ;  /* 0x7fffffff17007812 */ /* 0x000fe400078ec0ff */
[----:B------:R-:W-:Y:S02]  /*1d40*/  SEL R25, RZ, 0x7ff00000, !P0 ;  /* 0x7ff00000ff197807 */ /* 0x000fe40004000000 */
[----:B------:R-:W-:Y:S02]  /*1d50*/  ISETP.GE.AND P2, PT, R49, RZ, PT ;  /* 0x000000ff3100720c */ /* 0x000fe40003f46270 */
[----:B------:R-:W-:Y:S01]  /*1d60*/  ISETP.NE.AND P0, PT, R0, 0x3fe00000, PT ;  /* 0x3fe000000000780c */ /* 0x000fe20003f05270 */
[----:B------:R-:W-:-:S05]  /*1d70*/  VIADD R0, R25, 0x80000000 ;  /* 0x8000000019007836 */ /* 0x000fca0000000000 */
[----:B------:R-:W-:-:S05]  /*1d80*/  SEL R0, R0, R25, P0 ;  /* 0x0000001900007207 */ /* 0x000fca0000000000 */
[----:B------:R-:W-:-:S07]  /*1d90*/  @!P2 SEL R25, R0, R25, P1 ;  /* 0x000000190019a207 */ /* 0x000fce0000800000 */
.L_x_23:
[----:B------:R-:W-:Y:S05]  /*1da0*/  BSYNC.RECONVERGENT B1 ;  /* 0x0000000000017941 */ /* 0x000fea0003800200 */
.L_x_22:
[----:B------:R-:W-:Y:S02]  /*1db0*/  DSETP.NEU.AND P1, PT, R22, RZ, PT ;  /* 0x000000ff1600722a */ /* 0x000fe40003f2d000 */
[----:B------:R-:W-:-:S04]  /*1dc0*/  DSETP.NEU.AND P0, PT, R20, -1, PT ;  /* 0xbff000001400742a */ /* 0x000fc80003f0d000 */
[----:B------:R-:W-:Y:S02]  /*1dd0*/  FSEL R20, R24, RZ, P1 ;  /* 0x000000ff18147208 */ /* 0x000fe40000800000 */
[----:B------:R-:W-:Y:S02]  /*1de0*/  FSEL R24, R25, 1.875, P1 ;  /* 0x3ff0000019187808 */ /* 0x000fe40000800000 */
[----:B------:R-:W-:Y:S02]  /*1df0*/  FSEL R20, R20, RZ, P0 ;  /* 0x000000ff14147208 */ /* 0x000fe40000000000 */
[----:B------:R-:W-:-:S06]  /*1e00*/  FSEL R21, R24, 1.875, P0 ;  /* 0x3ff0000018157808 */ /* 0x000fcc0000000000 */
[----:B------:R-:W-:-:S08]  /*1e10*/  DMUL R16, R16, R20 ;  /* 0x0000001410107228 */ /* 0x000fd00000000000 */
[----:B------:R-:W-:-:S14]  /*1e20*/  DSETP.GTU.AND P0, PT, R16, R18, PT ;  /* 0x000000121000722a */ /* 0x000fdc0003f0c000 */
[----:B------:R-:W-:Y:S05]  /*1e30*/  @P0 BRA `(.L_x_14) ;  /* 0x0000000800e80947 */ /* 0x000fea0003800000 */
[----:B------:R-:W-:Y:S05]  /*1e40*/  BRA `(.L_x_13) ;  /* 0x0000000800b87947 */ /* 0x000fea0003800000 */
.L_x_11:
[----:B------:R-:W0:Y:S02]  /*1e50*/  LDC.64 R16, c[0x0][0x388] ;  /* 0x0000e200ff107b82 */ /* 0x000e240000000a00 */
[----:B0-----:R-:W-:-:S05]  /*1e60*/  IMAD.WIDE.U32 R18, R42, 0x8, R16 ;  /* 0x000000082a127825 */ /* 0x001fca00078e0010 */
[----:B------:R-:W2:Y:S04]  /*1e70*/  LDG.E.64.CONSTANT R16, desc[UR10][R18.64] ;  /* 0x0000000a12107981 */ /* 0x000ea8000c1e9b00 */
[----:B------:R-:W2:Y:S01]  /*1e80*/  LDG.E.64.CONSTANT R22, desc[UR10][R18.64+0x8] ;  /* 0x0000080a12167981 */ /* 0x000ea2000c1e9b00 */
[----:B------:R-:W-:Y:S01]  /*1e90*/  BSSY.RECONVERGENT B1, `(.L_x_25) ;  /* 0x00000a7000017945 */ /* 0x000fe20003800200 */
[----:B--2---:R-:W-:-:S08]  /*1ea0*/  DFMA R16, R14, R22, R16 ;  /* 0x000000160e10722b */ /* 0x004fd00000000010 */
[----:B------:R-:W-:-:S14]  /*1eb0*/  DSETP.GE.AND P0, PT, R16, RZ, PT ;  /* 0x000000ff1000722a */ /* 0x000fdc0003f06000 */
[----:B------:R-:W-:Y:S05]  /*1ec0*/  @!P0 BRA `(.L_x_26) ;  /* 0x00000004004c8947 */ /* 0x000fea0003800000 */
[----:B------:R-:W-:Y:S01]  /*1ed0*/  IMAD.MOV.U32 R18, RZ, RZ, 0x652b82fe ;  /* 0x652b82feff127424 */ /* 0x000fe200078e00ff */
[----:B------:R-:W-:Y:S01]  /*1ee0*/  UMOV UR8, 0xfefa39ef ;  /* 0xfefa39ef00087882 */ /* 0x000fe20000000000 */
[----:B------:R-:W-:Y:S01]  /*1ef0*/  IMAD.MOV.U32 R19, RZ, RZ, 0x3ff71547 ;  /* 0x3ff71547ff137424 */ /* 0x000fe200078e00ff */
[----:B------:R-:W-:Y:S01]  /*1f00*/  UMOV UR9, 0x3fe62e42 ;  /* 0x3fe62e4200097882 */ /* 0x000fe20000000000 */
[----:B------:R-:W-:Y:S01]  /*1f10*/  DADD R26, -RZ, -R16 ;  /* 0x00000000ff1a7229 */ /* 0x000fe20000000910 */
[----:B------:R-:W-:Y:S03]  /*1f20*/  BSSY.RECONVERGENT B2, `(.L_x_27) ;  /* 0x0000036000027945 */ /* 0x000fe60003800200 */
[----:B------:R-:W-:-:S06]  /*1f30*/  DFMA R18, R16, -R18, 6.75539944105574400000e+15 ;  /* 0x433800001012742b */ /* 0x000fcc0000000812 */
[----:B------:R-:W-:Y:S02]  /*1f40*/  FSETP.GEU.AND P0, PT, |R27|, 4.1917929649353027344, PT ;  /* 0x4086232b1b00780b */ /* 0x000fe40003f0e200 */
[----:B------:R-:W-:-:S08]  /*1f50*/  DADD R22, R18, -6.75539944105574400000e+15 ;  /* 0xc338000012167429 */ /* 0x000fd00000000000 */
[----:B------:R-:W-:Y:S01]  /*1f60*/  DFMA R24, R22, -UR8, -R16 ;  /* 0x8000000816187c2b */ /* 0x000fe20008000810 */
[----:B------:R-:W-:Y:S01]  /*1f70*/  UMOV UR8, 0x3b39803f ;  /* 0x3b39803f00087882 */ /* 0x000fe20000000000 */
[----:B------:R-:W-:-:S06]  /*1f80*/  UMOV UR9, 0x3c7abc9e ;  /* 0x3c7abc9e00097882 */ /* 0x000fcc0000000000 */
[----:B------:R-:W-:Y:S01]  /*1f90*/  DFMA R22, R22, -UR8, R24 ;  /* 0x8000000816167c2b */ /* 0x000fe20008000018 */
[----:B------:R-:W-:Y:S01]  /*1fa0*/  UMOV UR8, 0x69ce2bdf ;  /* 0x69ce2bdf00087882 */ /* 0x000fe20000000000 */
[----:B------:R-:W-:Y:S01]  /*1fb0*/  IMAD.MOV.U32 R24, RZ, RZ, -0x35dec16 ;  /* 0xfca213eaff187424 */ /* 0x000fe200078e00ff */
[----:B------:R-:W-:Y:S01]  /*1fc0*/  UMOV UR9, 0x3e5ade15 ;  /* 0x3e5ade1500097882 */ /* 0x000fe20000000000 */
[----:B------:R-:W-:-:S06]  /*1fd0*/  IMAD.MOV.U32 R25, RZ, RZ, 0x3e928af3 ;  /* 0x3e928af3ff197424 */ /* 0x000fcc00078e00ff */
[----:B------:R-:W-:Y:S01]  /*1fe0*/  DFMA R24, R22, UR8, R24 ;  /* 0x0000000816187c2b */ /* 0x000fe20008000018 */
[----:B------:R-:W-:Y:S01]  /*1ff0*/  UMOV UR8, 0x62401315 ;  /* 0x6240131500087882 */ /* 0x000fe20000000000 */
[----:B------:R-:W-:-:S06]  /*2000*/  UMOV UR9, 0x3ec71dee ;  /* 0x3ec71dee00097882 */ /* 0x000fcc0000000000 */
        /* <DEDUP_REMOVED lines=21> */
[----:B------:R-:W-:-:S08]  /*2160*/  DFMA R24, R22, R24, UR8 ;  /* 0x0000000816187e2b */ /* 0x000fd00008000018 */
[----:B------:R-:W-:-:S08]  /*2170*/  DFMA R24, R22, R24, 1 ;  /* 0x3ff000001618742b */ /* 0x000fd00000000018 */
[----:B------:R-:W-:-:S10]  /*2180*/  DFMA R24, R22, R24, 1 ;  /* 0x3ff000001618742b */ /* 0x000fd40000000018 */
[----:B------:R-:W-:Y:S02]  /*2190*/  IMAD R23, R18, 0x100000, R25 ;  /* 0x0010000012177824 */ /* 0x000fe400078e0219 */
[----:B------:R-:W-:Y:S01]  /*21a0*/  IMAD.MOV.U32 R22, RZ, RZ, R24 ;  /* 0x000000ffff167224 */ /* 0x000fe200078e0018 */
[----:B------:R-:W-:Y:S06]  /*21b0*/  @!P0 BRA `(.L_x_28) ;  /* 0x0000000000308947 */ /* 0x000fec0003800000 */
[----:B------:R-:W-:Y:S01]  /*21c0*/  FSETP.GEU.AND P1, PT, |R27|, 4.2275390625, PT ;  /* 0x408748001b00780b */ /* 0x000fe20003f2e200 */
[C---:B------:R-:W-:Y:S02]  /*21d0*/  DADD R22, -R16.reuse, +INF ;  /* 0x7ff0000010167429 */ /* 0x040fe40000000100 */
[----:B------:R-:W-:-:S08]  /*21e0*/  DSETP.GT.AND P0, PT, R16, RZ, PT ;  /* 0x000000ff1000722a */ /* 0x000fd00003f04000 */
[----:B------:R-:W-:Y:S02]  /*21f0*/  FSEL R22, R22, RZ, !P0 ;  /* 0x000000ff16167208 */ /* 0x000fe40004000000 */
[----:B------:R-:W-:Y:S02]  /*2200*/  @!P1 LEA.HI R0, R18, R18, RZ, 0x1 ;  /* 0x0000001212009211 */ /* 0x000fe400078f08ff */
[----:B------:R-:W-:Y:S02]  /*2210*/  FSEL R23, R23, RZ, !P0 ;  /* 0x000000ff17177208 */ /* 0x000fe40004000000 */
[----:B------:R-:W-:-:S05]  /*2220*/  @!P1 SHF.R.S32.HI R17, RZ, 0x1, R0 ;  /* 0x00000001ff119819 */ /* 0x000fca0000011400 */
[----:B------:R-:W-:Y:S02]  /*2230*/  @!P1 IMAD.IADD R16, R18, 0x1, -R17 ;  /* 0x0000000112109824 */ /* 0x000fe400078e0a11 */
[----:B------:R-:W-:-:S03]  /*2240*/  @!P1 IMAD R25, R17, 0x100000, R25 ;  /* 0x0010000011199824 */ /* 0x000fc600078e0219 */
[----:B------:R-:W-:Y:S01]  /*2250*/  @!P1 LEA R17, R16, 0x3ff00000, 0x14 ;  /* 0x3ff0000010119811 */ /* 0x000fe200078ea0ff */
[----:B------:R-:W-:-:S06]  /*2260*/  @!P1 IMAD.MOV.U32 R16, RZ, RZ, RZ ;  /* 0x000000ffff109224 */ /* 0x000fcc00078e00ff */
[----:B------:R-:W-:-:S11]  /*2270*/  @!P1 DMUL R22, R24, R16 ;  /* 0x0000001018169228 */ /* 0x000fd60000000000 */
.L_x_28:
[----:B------:R-:W-:Y:S05]  /*2280*/  BSYNC.RECONVERGENT B2 ;  /* 0x0000000000027941 */ /* 0x000fea0003800200 */
.L_x_27:
[----:B------:R-:W-:Y:S01]  /*2290*/  DADD R16, R22, 1 ;  /* 0x3ff0000016107429 */ /* 0x000fe20000000000 */
[----:B------:R-:W-:Y:S05]  /*22a0*/  BSSY.RECONVERGENT B2, `(.L_x_29) ;  /* 0x0000012000027945 */ /* 0x000fea0003800200 */
[----:B------:R-:W0:Y:S04]  /*22b0*/  MUFU.RCP64H R19, R17 ;  /* 0x0000001100137308 */ /* 0x000e280000001800 */
[----:B------:R-:W-:-:S05]  /*22c0*/  VIADD R18, R17, 0x300402 ;  /* 0x0030040211127836 */ /* 0x000fca0000000000 */
        /* <DEDUP_REMOVED lines=15> */
.L_x_30:
[----:B------:R-:W-:Y:S05]  /*23c0*/  BSYNC.RECONVERGENT B2 ;  /* 0x0000000000027941 */ /* 0x000fea0003800200 */
.L_x_29:
[----:B------:R-:W-:Y:S02]  /*23d0*/  IMAD.MOV.U32 R18, RZ, RZ, R22 ;  /* 0x000000ffff127224 */ /* 0x000fe400078e0016 */
[----:B------:R-:W-:Y:S01]  /*23e0*/  IMAD.MOV.U32 R19, RZ, RZ, R23 ;  /* 0x000000ffff137224 */ /* 0x000fe200078e0017 */
[----:B------:R-:W-:Y:S06]  /*23f0*/  BRA `(.L_x_31) ;  /* 0x0000000400407947 */ /* 0x000fec0003800000 */
.L_x_26:
[----:B------:R-:W-:Y:S01]  /*2400*/  IMAD.MOV.U32 R18, RZ, RZ, 0x652b82fe ;  /* 0x652b82feff127424 */ /* 0x000fe200078e00ff */
[----:B------:R-:W-:Y:S01]  /*2410*/  UMOV UR8, 0xfefa39ef ;  /* 0xfefa39ef00087882 */ /* 0x000fe20000000000 */
[----:B------:R-:W-:Y:S01]  /*2420*/  IMAD.MOV.U32 R19, RZ, RZ, 0x3ff71547 ;  /* 0x3ff71547ff137424 */ /* 0x000fe200078e00ff */
[----:B------:R-:W-:Y:S01]  /*2430*/  UMOV UR9, 0x3fe62e42 ;  /* 0x3fe62e4200097882 */ /* 0x000fe20000000000 */
[----:B------:R-:W-:Y:S01]  /*2440*/  FSETP.GEU.AND P0, PT, |R17|, 4.1917929649353027344, PT ;  /* 0x4086232b1100780b */ /* 0x000fe20003f0e200 */
[----:B------:R-:W-:Y:S03]  /*2450*/  BSSY.RECONVERGENT B2, `(.L_x_32) ;  /* 0x0000035000027945 */ /* 0x000fe60003800200 */
[----:B------:R-:W-:-:S08]  /*2460*/  DFMA R18, R16, R18, 6.75539944105574400000e+15 ;  /* 0x433800001012742b */ /* 0x000fd00000000012 */
[----:B------:R-:W-:-:S08]  /*2470*/  DADD R22, R18, -6.75539944105574400000e+15 ;  /* 0xc338000012167429 */ /* 0x000fd00000000000 */
[----:B------:R-:W-:Y:S01]  /*2480*/  DFMA R24, R22, -UR8, R16 ;  /* 0x8000000816187c2b */ /* 0x000fe20008000010 */
        /* <DEDUP_REMOVED lines=38> */
[C---:B------:R-:W-:Y:S02]  /*26f0*/  DADD R22, R16.reuse, +INF ;  /* 0x7ff0000010167429 */ /* 0x040fe40000000000 */
[----:B------:R-:W-:-:S08]  /*2700*/  DSETP.GEU.AND P0, PT, R16, RZ, PT ;  /* 0x000000ff1000722a */ /* 0x000fd00003f0e000 */
[----:B------:R-:W-:Y:S02]  /*2710*/  FSEL R22, R22, RZ, P0 ;  /* 0x000000ff16167208 */ /* 0x000fe40000000000 */
[----:B------:R-:W-:Y:S02]  /*2720*/  @!P1 LEA.HI R0, R18, R18, RZ, 0x1 ;  /* 0x0000001212009211 */ /* 0x000fe400078f08ff */
[----:B------:R-:W-:Y:S02]  /*2730*/  FSEL R23, R23, RZ, P0 ;  /* 0x000000ff17177208 */ /* 0x000fe40000000000 */
[----:B------:R-:W-:-:S05]  /*2740*/  @!P1 SHF.R.S32.HI R17, RZ, 0x1, R0 ;  /* 0x00000001ff119819 */ /* 0x000fca0000011400 */
[----:B------:R-:W-:Y:S02]  /*2750*/  @!P1 IMAD.IADD R16, R18, 0x1, -R17 ;  /* 0x0000000112109824 */ /* 0x000fe400078e0a11 */
[----:B------:R-:W-:-:S03]  /*2760*/  @!P1 IMAD R25, R17, 0x100000, R25 ;  /* 0x0010000011199824 */ /* 0x000fc600078e0219 */
[----:B------:R-:W-:Y:S01]  /*2770*/  @!P1 LEA R17, R16, 0x3ff00000, 0x14 ;  /* 0x3ff0000010119811 */ /* 0x000fe200078ea0ff */
[----:B------:R-:W-:-:S06]  /*2780*/  @!P1 IMAD.MOV.U32 R16, RZ, RZ, RZ ;  /* 0x000000ffff109224 */ /* 0x000fcc00078e00ff */
[----:B------:R-:W-:-:S11]  /*2790*/  @!P1 DMUL R22, R24, R16 ;  /* 0x0000001018169228 */ /* 0x000fd60000000000 */
.L_x_33:
[----:B------:R-:W-:Y:S05]  /*27a0*/  BSYNC.RECONVERGENT B2 ;  /* 0x0000000000027941 */ /* 0x000fea0003800200 */
.L_x_32:
[----:B------:R-:W-:Y:S01]  /*27b0*/  DADD R16, R22, 1 ;  /* 0x3ff0000016107429 */ /* 0x000fe20000000000 */
[----:B------:R-:W-:Y:S01]  /*27c0*/  IMAD.MOV.U32 R18, RZ, RZ, 0x1 ;  /* 0x00000001ff127424 */ /* 0x000fe200078e00ff */
[----:B------:R-:W-:Y:S01]  /*27d0*/  FSETP.GEU.AND P1, PT, |R23|, 6.5827683646048100446e-37, PT ;  /* 0x036000001700780b */ /* 0x000fe20003f2e200 */
[----:B------:R-:W-:Y:S03]  /*27e0*/  BSSY.RECONVERGENT B2, `(.L_x_31) ;  /* 0x0000011000027945 */ /* 0x000fe60003800200 */
[----:B------:R-:W0:Y:S02]  /*27f0*/  MUFU.RCP64H R19, R17 ;  /* 0x0000001100137308 */ /* 0x000e240000001800 */
[----:B0-----:R-:W-:-:S08]  /*2800*/  DFMA R24, -R16, R18, 1 ;  /* 0x3ff000001018742b */ /* 0x001fd00000000112 */
[----:B------:R-:W-:-:S08]  /*2810*/  DFMA R24, R24, R24, R24 ;  /* 0x000000181818722b */ /* 0x000fd00000000018 */
[----:B------:R-:W-:-:S08]  /*2820*/  DFMA R24, R18, R24, R18 ;  /* 0x000000181218722b */ /* 0x000fd00000000012 */
[----:B------:R-:W-:-:S08]  /*2830*/  DFMA R18, -R16, R24, 1 ;  /* 0x3ff000001012742b */ /* 0x000fd00000000118 */
[----:B------:R-:W-:-:S08]  /*2840*/  DFMA R18, R24, R18, R24 ;  /* 0x000000121812722b */ /* 0x000fd00000000018 */
[----:B------:R-:W-:-:S08]  /*2850*/  DMUL R24, R18, R22 ;  /* 0x0000001612187228 */ /* 0x000fd00000000000 */
[----:B------:R-:W-:-:S08]  /*2860*/  DFMA R26, -R16, R24, R22 ;  /* 0x00000018101a722b */ /* 0x000fd00000000116 */
[----:B------:R-:W-:-:S10]  /*2870*/  DFMA R18, R18, R26, R24 ;  /* 0x0000001a1212722b */ /* 0x000fd40000000018 */
[----:B------:R-:W-:-:S05]  /*2880*/  FFMA R0, RZ, R17, R19 ;  /* 0x00000011ff007223 */ /* 0x000fca0000000013 */
[----:B------:R-:W-:-:S13]  /*2890*/  FSETP.GT.AND P0, PT, |R0|, 1.469367938527859385e-39, PT ;  /* 0x001000000000780b */ /* 0x000fda0003f04200 */
[----:B------:R-:W-:Y:S05]  /*28a0*/  @P0 BRA P1, `(.L_x_34) ;  /* 0x0000000000100947 */ /* 0x000fea0000800000 */
[----:B------:R-:W-:Y:S01]  /*28b0*/  IMAD.MOV.U32 R18, RZ, RZ, R22 ;  /* 0x000000ffff127224 */ /* 0x000fe200078e0016 */
[----:B------:R-:W-:Y:S01]  /*28c0*/  MOV R32, 0x28f0 ;  /* 0x000028f000207802 */ /* 0x000fe20000000f00 */
[----:B------:R-:W-:-:S07]  /*28d0*/  IMAD.MOV.U32 R19, RZ, RZ, R23 ;  /* 0x000000ffff137224 */ /* 0x000fce00078e0017 */
[----:B------:R-:W-:Y:S05]  /*28e0*/  CALL.REL.NOINC `($__internal_1_$__cuda_sm20_div_rn_f64_full) ;  /* 0x0000001400a07944 */ /* 0x000fea0003c00000 */
.L_x_34:
[----:B------:R-:W-:Y:S05]  /*28f0*/  BSYNC.RECONVERGENT B2 ;  /* 0x0000000000027941 */ /* 0x000fea0003800200 */
.L_x_31:
[----:B------:R-:W-:Y:S05]  /*2900*/  BSYNC.RECONVERGENT B1 ;  /* 0x0000000000017941 */ /* 0x000fea0003800200 */
.L_x_25:
[----:B------:R-:W-:-:S14]  /*2910*/  DSETP.GEU.AND P0, PT, R20, R18, PT ;  /* 0x000000121400722a */ /* 0x000fdc0003f0e000 */
[----:B------:R-:W-:Y:S05]  /*2920*/  @P0 BRA `(.L_x_14) ;  /* 0x00000000002c0947 */ /* 0x000fea0003800000 */
.L_x_13:
[----:B------:R-:W-:-:S05]  /*2930*/  VIADD R0, R43, 0x40 ;  /* 0x000000402b007836 */ /* 0x000fca0000000000 */
[----:B------:R-:W-:Y:S01]  /*2940*/  ISETP.GT.U32.AND P0, PT, R0, 0x3f, PT ;  /* 0x0000003f0000780c */ /* 0x000fe20003f04070 */
[----:B------:R-:W-:-:S12]  /*2950*/  IMAD.MOV.U32 R0, RZ, RZ, 0x1 ;  /* 0x00000001ff007424 */ /* 0x000fd800078e00ff */
[CC--:B------:R-:W-:Y:S02]  /*2960*/  @!P0 SHF.L.U64.HI R16, R0.reuse, R44.reuse, RZ ;  /* 0x0000002c00108219 */ /* 0x0c0fe400000102ff */
[C---:B------:R-:W-:Y:S02]  /*2970*/  @!P0 SHF.L.U32 R19, R0.reuse, R44, RZ ;  /* 0x0000002c00138219 */ /* 0x040fe400000006ff */
[CC--:B------:R-:W-:Y:S02]  /*2980*/  @P0 SHF.L.U32 R17, R0.reuse, R43.reuse, RZ ;  /* 0x0000002b00110219 */ /* 0x0c0fe400000006ff */
[----:B------:R-:W-:Y:S02]  /*2990*/  @P0 SHF.L.U64.HI R0, R0, R43, RZ ;  /* 0x0000002b00000219 */ /* 0x000fe400000102ff */
[----:B------:R-:W-:Y:S02]  /*29a0*/  @!P0 LOP3.LUT R7, R16, R7, RZ, 0xfc, !PT ;  /* 0x0000000710078212 */ /* 0x000fe400078efcff */
[----:B------:R-:W-:-:S02]  /*29b0*/  @!P0 LOP3.LUT R6, R19, R6, RZ, 0xfc, !PT ;  /* 0x0000000613068212 */ /* 0x000fc400078efcff */
[----:B------:R-:W-:Y:S02]  /*29c0*/  @P0 LOP3.LUT R8, R17, R8, RZ, 0xfc, !PT ;  /* 0x0000000811080212 */ /* 0x000fe400078efcff */
[----:B------:R-:W-:-:S07]  /*29d0*/  @P0 LOP3.LUT R9, R0, R9, RZ, 0xfc, !PT ;  /* 0x0000000900090212 */ /* 0x000fce00078efcff */
.L_x_14:
[----:B------:R-:W-:Y:S05]  /*29e0*/  BSYNC.RECONVERGENT B0 ;  /* 0x0000000000007941 */ /* 0x000fea0003800200 */
.L_x_10:
[----:B------:R-:W-:Y:S01]  /*29f0*/  VIADD R47, R47, 0x1 ;  /* 0x000000012f2f7836 */ /* 0x000fe20000000000 */
[----:B------:R-:W-:Y:S01]  /*2a00*/  LOP3.LUT R46, R46, R11, RZ, 0x3c, !PT ;  /* 0x0000000b2e2e7212 */ /* 0x000fe200078e3cff */
[----:B------:R-:W-:Y:S01]  /*2a10*/  IMAD.SHL.U32 R17, R11, 0x200, RZ ;  /* 0x000002000b117824 */ /* 0x000fe200078e00ff */
[----:B------:R-:W-:Y:S01]  /*2a20*/  IADD3 R12, P1, PT, R12, 0x4, RZ ;  /* 0x000000040c0c7810 */ /* 0x000fe20007f3e0ff */
[----:B------:R-:W-:Y:S01]  /*2a30*/  VIADD R42, R42, 0x3 ;  /* 0x000000032a2a7836 */ /* 0x000fe20000000000 */
[----:B------:R-:W-:Y:S01]  /*2a40*/  ISETP.NE.AND P0, PT, R47, RZ, PT ;  /* 0x000000ff2f00720c */ /* 0x000fe20003f05270 */
[----:B------:R-:W-:Y:S01]  /*2a50*/  VIADD R43, R43, 0x1 ;  /* 0x000000012b2b7836 */ /* 0x000fe20000000000 */
[-C--:B------:R-:W-:Y:S01]  /*2a60*/  LOP3.LUT R0, R10, R45.reuse, RZ, 0x3c, !PT ;  /* 0x0000002d0a007212 */ /* 0x080fe200078e3cff */
[----:B------:R-:W-:Y:S01]  /*2a70*/  VIADD R44, R44, 0x1 ;  /* 0x000000012c2c7836 */ /* 0x000fe20000000000 */
[----:B------:R-:W-:Y:S01]  /*2a80*/  LOP3.LUT R45, R46, R45, RZ, 0x3c, !PT ;  /* 0x0000002d2e2d7212 */ /* 0x000fe200078e3cff */
[----:B------:R-:W-:Y:S01]  /*2a90*/  IMAD.X R13, RZ, RZ, R13, P1 ;  /* 0x000000ffff0d7224 */ /* 0x000fe200008e060d */
[----:B------:R-:W-:-:S02]  /*2aa0*/  LOP3.LUT R10, R0, R17, RZ, 0x3c, !PT ;  /* 0x00000011000a7212 */ /* 0x000fc400078e3cff */
[----:B------:R-:W-:Y:S02]  /*2ab0*/  LOP3.LUT R11, R0, R11, RZ, 0x3c, !PT ;  /* 0x0000000b000b7212 */ /* 0x000fe400078e3cff */
[----:B------:R-:W-:-:S03]  /*2ac0*/  SHF.L.W.U32.HI R46, R46, 0xb, R46 ;  /* 0x0000000b2e2e7819 */ /* 0x000fc60000010e2e */
[----:B------:R-:W-:Y:S05]  /*2ad0*/  @P0 BRA `(.L_x_35) ;  /* 0xffffffe400900947 */ /* 0x000fea000383ffff */
.L_x_9:
[----:B------:R-:W0:Y:S02]  /*2ae0*/  LDCU UR4, c[0x0][0x3c4] ;  /* 0x00007880ff0477ac */ /* 0x000e240008000800 */
[----:B0-----:R-:W-:-:S09]  /*2af0*/  UISETP.GT.AND UP0, UPT, UR4, 0x40, UPT ;  /* 0x000000400400788c */ /* 0x001fd2000bf04270 */
[----:B------:R-:W-:Y:S05]  /*2b00*/  BRA.U UP0, `(.L_x_36) ;  /* 0x00000011006c7547 */ /* 0x000fea000b800000 */
[----:B------:R-:W-:Y:S01]  /*2b10*/  UISETP.GE.AND UP0, UPT, UR4, 0x1, UPT ;  /* 0x000000010400788c */ /* 0x000fe2000bf06270 */
[----:B------:R-:W-:Y:S02]  /*2b20*/  IMAD.MOV.U32 R0, RZ, RZ, RZ ;  /* 0x000000ffff007224 */ /* 0x000fe400078e00ff */
[----:B------:R-:W-:-:S06]  /*2b30*/  IMAD.MOV.U32 R11, RZ, RZ, RZ ;  /* 0x000000ffff0b7224 */ /* 0x000fcc00078e00ff */
[----:B------:R-:W-:Y:S05]  /*2b40*/  BRA.U !UP0, `(.L_x_37) ;  /* 0x00000005084c7547 */ /* 0x000fea000b800000 */
[----:B------:R-:W-:Y:S01]  /*2b50*/  IMAD.MOV.U32 R0, RZ, RZ, RZ ;  /* 0x000000ffff007224 */ /* 0x000fe200078e00ff */
[----:B------:R-:W-:-:S07]  /*2b60*/  CS2R R10, SRZ ;  /* 0x00000000000a7805 */ /* 0x000fce000001ff00 */
.L_x_44:
[----:B0-----:R-:W0:Y:S02]  /*2b70*/  LDC.64 R12, c[0x0][0x390] ;  /* 0x0000e400ff0c7b82 */ /* 0x001e240000000a00 */
[----:B0-----:R-:W-:-:S05]  /*2b80*/  IMAD.WIDE.U32 R12, R10, 0x4, R12 ;  /* 0x000000040a0c7825 */ /* 0x001fca00078e000c */
[----:B------:R-:W2:Y:S01]  /*2b90*/  LDG.E.CONSTANT R14, desc[UR10][R12.64] ;  /* 0x0000000a0c0e7981 */ /* 0x000ea2000c1e9900 */
[----:B------:R-:W-:Y:S01]  /*2ba0*/  BSSY.RECONVERGENT B0, `(.L_x_38) ;  /* 0x0000041000007945 */ /* 0x000fe20003800200 */
[----:B--2---:R-:W-:-:S13]  /*2bb0*/  ISETP.NE.AND P0, PT, R14, RZ, PT ;  /* 0x000000ff0e00720c */ /* 0x004fda0003f05270 */
[----:B------:R-:W-:Y:S05]  /*2bc0*/  @P0 BRA `(.L_x_39) ;  /* 0x0000000000340947 */ /* 0x000fea0003800000 */
[----:B------:R-:W0:Y:S02]  /*2bd0*/  LDCU.64 UR8, c[0x0][0x398] ;  /* 0x00007300ff0877ac */ /* 0x000e240008000a00 */
[----:B0-----:R-:W-:-:S04]  /*2be0*/  LEA R12, P0, R10, UR8, 0x2 ;  /* 0x000000080a0c7c11 */ /* 0x001fc8000f8010ff */
[----:B------:R-:W-:-:S05]  /*2bf0*/  LEA.HI.X R13, R10, UR9, RZ, 0x2, P0 ;  /* 0x000000090a0d7c11 */ /* 0x000fca00080f14ff */
[----:B------:R-:W2:Y:S02]  /*2c00*/  LDG.E.CONSTANT R12, desc[UR10][R12.64] ;  /* 0x0000000a0c0c7981 */ /* 0x000ea4000c1e9900 */
[----:B--2---:R-:W-:Y:S02]  /*2c10*/  ISETP.GT.U32.AND P0, PT, R12, 0x3f, PT ;  /* 0x0000003f0c00780c */ /* 0x004fe40003f04070 */
[----:B------:R-:W-:-:S04]  /*2c20*/  SHF.R.S32.HI R14, RZ, 0x1f, R12 ;  /* 0x0000001fff0e7819 */ /* 0x000fc8000001140c */
[----:B------:R-:W-:-:S13]  /*2c30*/  ISETP.GT.AND.EX P0, PT, R14, RZ, PT, P0 ;  /* 0x000000ff0e00720c */ /* 0x000fda0003f04300 */
[----:B------:R-:W-:Y:S01]  /*2c40*/  @P0 VIADD R14, R12, 0xffffffc0 ;  /* 0xffffffc00c0e0836 */ /* 0x000fe20000000000 */
[----:B------:R-:W-:-:S04]  /*2c50*/  @!P0 SHF.R.U64 R16, R6, R12, R7 ;  /* 0x0000000c06108219 */ /* 0x000fc80000001207 */
[----:B------:R-:W-:Y:S02]  /*2c60*/  @P0 SHF.R.U64 R14, R8, R14, R9 ;  /* 0x0000000e080e0219 */ /* 0x000fe40000001209 */
[----:B------:R-:W-:Y:S02]  /*2c70*/  @!P0 LOP3.LUT R16, R16, 0x1, RZ, 0xc0, !PT ;  /* 0x0000000110108812 */ /* 0x000fe400078ec0ff */
[----:B------:R-:W-:Y:S01]  /*2c80*/  @P0 LOP3.LUT R16, R14, 0x1, RZ, 0xc0, !PT ;  /* 0x000000010e100812 */ /* 0x000fe200078ec0ff */
[----:B------:R-:W-:Y:S06]  /*2c90*/  BRA `(.L_x_40) ;  /* 0x0000000000c47947 */ /* 0x000fec0003800000 */
.L_x_39:
[----:B------:R-:W0:Y:S02]  /*2ca0*/  LDCU.64 UR8, c[0x0][0x3a0] ;  /* 0x00007400ff0877ac */ /* 0x000e240008000a00 */
[----:B0-----:R-:W-:-:S04]  /*2cb0*/  LEA R12, P0, R10, UR8, 0x2 ;  /* 0x000000080a0c7c11 */ /* 0x001fc8000f8010ff */
[----:B------:R-:W-:-:S05]  /*2cc0*/  LEA.HI.X R13, R10, UR9, RZ, 0x2, P0 ;  /* 0x000000090a0d7c11 */ /* 0x000fca00080f14ff */
[----:B------:R0:W5:Y:S04]  /*2cd0*/  LDG.E.CONSTANT R17, desc[UR10][R12.64] ;  /* 0x0000000a0c117981 */ /* 0x000168000c1e9900 */
[----:B------:R0:W5:Y:S01]  /*2ce0*/  LDG.E.CONSTANT R18, desc[UR10][R12.64+0x4] ;  /* 0x0000040a0c127981 */ /* 0x000162000c1e9900 */
[----:B------:R-:W-:-:S13]  /*2cf0*/  ISETP.NE.AND P0, PT, R14, 0x1, PT ;  /* 0x000000010e00780c */ /* 0x000fda0003f05270 */
[----:B0-----:R-:W-:Y:S05]  /*2d00*/  @!P0 BRA `(.L_x_41) ;  /* 0x0000000000688947 */ /* 0x001fea0003800000 */
[----:B-----5:R-:W-:Y:S01]  /*2d10*/  ISETP.GE.AND P0, PT, R17, R18, PT ;  /* 0x000000121100720c */ /* 0x020fe20003f06270 */
[----:B------:R-:W-:-:S12]  /*2d20*/  IMAD.MOV.U32 R16, RZ, RZ, RZ ;  /* 0x000000ffff107224 */ /* 0x000fd800078e00ff */
[----:B------:R-:W-:Y:S05]  /*2d30*/  @P0 BRA `(.L_x_40) ;  /* 0x00000000009c0947 */ /* 0x000fea0003800000 */
[----:B------:R-:W0:Y:S08]  /*2d40*/  LDC.64 R12, c[0x0][0x3a8] ;  /* 0x0000ea00ff0c7b82 */ /* 0x000e300000000a00 */
[----:B------:R-:W1:Y:S01]  /*2d50*/  LDC.64 R14, c[0x0][0x3a8] ;  /* 0x0000ea00ff0e7b82 */ /* 0x000e620000000a00 */
[----:B0-----:R-:W-:-:S06]  /*2d60*/  IMAD.WIDE R12, R17, 0x4, R12 ;  /* 0x00000004110c7825 */ /* 0x001fcc00078e020c */
[----:B------:R-:W2:Y:S02]  /*2d70*/  LDG.E.CONSTANT R12, desc[UR10][R12.64] ;  /* 0x0000000a0c0c7981 */ /* 0x000ea4000c1e9900 */
[----:B--2---:R-:W-:-:S04]  /*2d80*/  SHF.R.U64 R16, R0, R12, R11 ;  /* 0x0000000c00107219 */ /* 0x004fc8000000120b */
[----:B------:R-:W-:-:S04]  /*2d90*/  LOP3.LUT R16, R16, 0x1, RZ, 0xc0, !PT ;  /* 0x0000000110107812 */ /* 0x000fc800078ec0ff */
[----:B------:R-:W-:Y:S01]  /*2da0*/  ISETP.NE.U32.AND P0, PT, R16, 0x1, PT ;  /* 0x000000011000780c */ /* 0x000fe20003f05070 */
[----:B------:R-:W-:-:S03]  /*2db0*/  IMAD.MOV.U32 R16, RZ, RZ, 0x1 ;  /* 0x00000001ff107424 */ /* 0x000fc600078e00ff */
[----:B------:R-:W-:-:S13]  /*2dc0*/  ISETP.NE.U32.AND.EX P0, PT, RZ, RZ, PT, P0 ;  /* 0x000000ffff00720c */ /* 0x000fda0003f05100 */
[----:B-1----:R-:W-:Y:S05]  /*2dd0*/  @!P0 BRA `(.L_x_40) ;  /* 0x0000000000748947 */ /* 0x002fea0003800000 */
.L_x_42:
[----:B------:R-:W-:Y:S02]  /*2de0*/  VIADD R17, R17, 0x1 ;  /* 0x0000000111117836 */ /* 0x000fe40000000000 */
[----:B------:R-:W-:-:S03]  /*2df0*/  IMAD.MOV.U32 R16, RZ, RZ, RZ ;  /* 0x000000ffff107224 */ /* 0x000fc600078e00ff */
[----:B------:R-:W-:-:S13]  /*2e00*/  ISETP.NE.AND P0, PT, R17, R18, PT ;  /* 0x000000121100720c */ /* 0x000fda0003f05270 */
[----:B------:R-:W-:Y:S05]  /*2e10*/  @!P0 BRA `(.L_x_40) ;  /* 0x0000000000648947 */ /* 0x000fea0003800000 */
[----:B------:R-:W-:-:S06]  /*2e20*/  IMAD.WIDE R12, R17, 0x4, R14 ;  /* 0x00000004110c7825 */ /* 0x000fcc00078e020e */
[----:B------:R-:W2:Y:S02]  /*2e30*/  LDG.E.CONSTANT R12, desc[UR10][R12.64] ;  /* 0x0000000a0c0c7981 */ /* 0x000ea4000c1e9900 */
[----:B--2---:R-:W-:-:S04]  /*2e40*/  SHF.R.U64 R16, R0, R12, R11 ;  /* 0x0000000c00107219 */ /* 0x004fc8000000120b */
[----:B------:R-:W-:-:S04]  /*2e50*/  LOP3.LUT R16, R16, 0x1, RZ, 0xc0, !PT ;  /* 0x0000000110107812 */ /* 0x000fc800078ec0ff */
[----:B------:R-:W-:-:S04]  /*2e60*/  ISETP.NE.U32.AND P0, PT, R16, 0x1, PT ;  /* 0x000000011000780c */ /* 0x000fc80003f05070 */
[----:B------:R-:W-:-:S13]  /*2e70*/  ISETP.NE.U32.AND.EX P0, PT, RZ, RZ, PT, P0 ;  /* 0x000000ffff00720c */ /* 0x000fda0003f05100 */
[----:B------:R-:W-:Y:S05]  /*2e80*/  @P0 BRA `(.L_x_42) ;  /* 0xfffffffc00d40947 */ /* 0x000fea000383ffff */
[----:B------:R-:W-:Y:S01]  /*2e90*/  IMAD.MOV.U32 R16, RZ, RZ, 0x1 ;  /* 0x00000001ff107424 */ /* 0x000fe200078e00ff */
[----:B------:R-:W-:Y:S06]  /*2ea0*/  BRA `(.L_x_40) ;  /* 0x0000000000407947 */ /* 0x000fec0003800000 */
.L_x_41:
[----:B------:R-:W0:Y:S01]  /*2eb0*/  LDC.64 R14, c[0x0][0x3a8] ;  /* 0x0000ea00ff0e7b82 */ /* 0x000e220000000a00 */
[----:B-----5:R-:W-:Y:S01]  /*2ec0*/  ISETP.GE.AND P0, PT, R17, R18, PT ;  /* 0x000000121100720c */ /* 0x020fe20003f06270 */
[----:B------:R-:W-:-:S12]  /*2ed0*/  IMAD.MOV.U32 R16, RZ, RZ, 0x1 ;  /* 0x00000001ff107424 */ /* 0x000fd800078e00ff */
[----:B------:R-:W-:Y:S05]  /*2ee0*/  @P0 BRA `(.L_x_40) ;  /* 0x0000000000300947 */ /* 0x000fea0003800000 */
.L_x_43:
[----:B0-----:R-:W-:-:S06]  /*2ef0*/  IMAD.WIDE R12, R17, 0x4, R14 ;  /* 0x00000004110c7825 */ /* 0x001fcc00078e020e */
[----:B------:R-:W2:Y:S02]  /*2f00*/  LDG.E.CONSTANT R12, desc[UR10][R12.64] ;  /* 0x0000000a0c0c7981 */ /* 0x000ea4000c1e9900 */
[----:B--2---:R-:W-:-:S04]  /*2f10*/  SHF.R.U64 R16, R0, R12, R11 ;  /* 0x0000000c00107219 */ /* 0x004fc8000000120b */
[----:B------:R-:W-:-:S04]  /*2f20*/  LOP3.LUT R16, R16, 0x1, RZ, 0xc0, !PT ;  /* 0x0000000110107812 */ /* 0x000fc800078ec0ff */
[----:B------:R-:W-:Y:S01]  /*2f30*/  ISETP.NE.U32.AND P0, PT, R16, 0x1, PT ;  /* 0x000000011000780c */ /* 0x000fe20003f05070 */
[----:B------:R-:W-:-:S03]  /*2f40*/  IMAD.MOV.U32 R16, RZ, RZ, RZ ;  /* 0x000000ffff107224 */ /* 0x000fc600078e00ff */
[----:B------:R-:W-:-:S13]  /*2f50*/  ISETP.NE.U32.AND.EX P0, PT, RZ, RZ, PT, P0 ;  /* 0x000000ffff00720c */ /* 0x000fda0003f05100 */
[----:B------:R-:W-:Y:S05]  /*2f60*/  @P0 BRA `(.L_x_40) ;  /* 0x0000000000100947 */ /* 0x000fea0003800000 */
[----:B------:R-:W-:-:S05]  /*2f70*/  VIADD R17, R17, 0x1 ;  /* 0x0000000111117836 */ /* 0x000fca0000000000 */
[----:B------:R-:W-:-:S13]  /*2f80*/  ISETP.NE.AND P0, PT, R17, R18, PT ;  /* 0x000000121100720c */ /* 0x000fda0003f05270 */
[----:B------:R-:W-:Y:S05]  /*2f90*/  @P0 BRA `(.L_x_43) ;  /* 0xfffffffc00d40947 */ /* 0x000fea000383ffff */
[----:B------:R-:W-:-:S07]  /*2fa0*/  IMAD.MOV.U32 R16, RZ, RZ, 0x1 ;  /* 0x00000001ff107424 */ /* 0x000fce00078e00ff */
.L_x_40:
[----:B------:R-:W-:Y:S05]  /*2fb0*/  BSYNC.RECONVERGENT B0 ;  /* 0x0000000000007941 */ /* 0x000fea0003800200 */
.L_x_38:
[----:B------:R-:W1:Y:S01]  /*2fc0*/  LDCU UR4, c[0x0][0x3c4] ;  /* 0x00007880ff0477ac */ /* 0x000e620008000800 */
[----:B------:R-:W-:Y:S01]  /*2fd0*/  IMAD.MOV.U32 R13, RZ, RZ, 0x1 ;  /* 0x00000001ff0d7424 */ /* 0x000fe200078e00ff */
[----:B------:R-:W-:-:S04]  /*2fe0*/  ISETP.NE.AND P0, PT, R16, RZ, PT ;  /* 0x000000ff1000720c */ /* 0x000fc80003f05270 */
[CC--:B------:R-:W-:Y:S02]  /*2ff0*/  SHF.L.U64.HI R12, R13.reuse, R10.reuse, RZ ;  /* 0x0000000a0d0c7219 */ /* 0x0c0fe400000102ff */
[----:B------:R-:W-:Y:S01]  /*3000*/  SHF.L.U32 R13, R13, R10, RZ ;  /* 0x0000000a0d0d7219 */ /* 0x000fe200000006ff */
[----:B------:R-:W-:Y:S01]  /*3010*/  VIADD R10, R10, 0x1 ;  /* 0x000000010a0a7836 */ /* 0x000fe20000000000 */
[----:B------:R-:W-:Y:S02]  /*3020*/  SEL R12, R12, RZ, P0 ;  /* 0x000000ff0c0c7207 */ /* 0x000fe40000000000 */
[----:B------:R-:W-:Y:S02]  /*3030*/  SEL R13, R13, RZ, P0 ;  /* 0x000000ff0d0d7207 */ /* 0x000fe40000000000 */
[----:B------:R-:W-:Y:S02]  /*3040*/  LOP3.LUT R11, R12, R11, RZ, 0xfc, !PT ;  /* 0x0000000b0c0b7212 */ /* 0x000fe400078efcff */
[----:B------:R-:W-:-:S02]  /*3050*/  LOP3.LUT R0, R13, R0, RZ, 0xfc, !PT ;  /* 0x000000000d007212 */ /* 0x000fc400078efcff */
[----:B-1----:R-:W-:-:S13]  /*3060*/  ISETP.NE.AND P1, PT, R10, UR4, PT ;  /* 0x000000040a007c0c */ /* 0x002fda000bf25270 */
[----:B------:R-:W-:Y:S05]  /*3070*/  @P1 BRA `(.L_x_44) ;  /* 0xfffffff800bc1947 */ /* 0x000fea000383ffff */
.L_x_37:
[----:B------:R-:W-:Y:S01]  /*3080*/  LOP3.LUT P0, RZ, R0, UR6, RZ, 0xc0, !PT ;  /* 0x0000000600ff7c12 */ /* 0x000fe2000f80c0ff */
[----:B------:R-:W-:Y:S03]  /*3090*/  BSSY.RECONVERGENT B0, `(.L_x_36) ;  /* 0x00000c2000007945 */ /* 0x000fe60003800200 */
[----:B------:R-:W-:-:S13]  /*30a0*/  LOP3.LUT P0, RZ, R11, UR12, RZ, 0xc0, P0 ;  /* 0x0000000c0bff7c12 */ /* 0x000fda000800c0ff */
[----:B------:R-:W-:Y:S05]  /*30b0*/  @!P0 BRA `(.L_x_45) ;  /* 0x0000000800fc8947 */ /* 0x000fea0003800000 */
[----:B------:R-:W1:Y:S01]  /*30c0*/  S2R R0, SR_LANEID ;  /* 0x0000000000007919 */ /* 0x000e620000000000 */
[----:B------:R-:W2:Y:S01]  /*30d0*/  LDC.64 R10, c[0x0][0x3b0] ;  /* 0x0000ec00ff0a7b82 */ /* 0x000ea20000000a00 */
[----:B------:R-:W-:Y:S02]  /*30e0*/  VOTEU.ANY UR4, UPT, PT ;  /* 0x0000000000047886 */ /* 0x000fe400038e0100 */
[----:B------:R-:W-:Y:S02]  /*30f0*/  UPOPC UR8, UR4 ;  /* 0x00000004000872bf */ /* 0x000fe40008000000 */
[----:B------:R-:W-:Y:S02]  /*3100*/  UFLO.U32 UR7, UR4 ;  /* 0x00000004000772bd */ /* 0x000fe400080e0000 */
[----:B------:R-:W-:Y:S01]  /*3110*/  UIMAD.WIDE.U32 UR8, UR8, 0x1, URZ ;  /* 0x00000001080878a5 */ /* 0x000fe2000f8e00ff */
[----:B------:R-:W-:-:S03]  /*3120*/  UMOV UR4, URZ ;  /* 0x000000ff00047c82 */ /* 0x000fc60008000000 */
[----:B------:R-:W-:Y:S02]  /*3130*/  UIADD3 UR4, UPT, UPT, UR9, UR4, URZ ;  /* 0x0000000409047290 */ /* 0x000fe4000fffe0ff */
[----:B------:R-:W-:Y:S02]  /*3140*/  IMAD.U32 R13, RZ, RZ, UR9 ;  /* 0x00000009ff0d7e24 */ /* 0x000fe4000f8e00ff */
[----:B------:R-:W-:Y:S02]  /*3150*/  IMAD.U32 R12, RZ, RZ, UR8 ;  /* 0x00000008ff0c7e24 */ /* 0x000fe4000f8e00ff */
[----:B------:R-:W-:-:S05]  /*3160*/  IMAD.U32 R13, RZ, RZ, UR4 ;  /* 0x00000004ff0d7e24 */ /* 0x000fca000f8e00ff */
[----:B------:R-:W3:Y:S01]  /*3170*/  LDCU UR4, c[0x0][0x3c0] ;  /* 0x00007800ff0477ac */ /* 0x000ee20008000800 */
[----:B-1----:R-:W-:-:S13]  /*3180*/  ISETP.EQ.U32.AND P0, PT, R0, UR7, PT ;  /* 0x0000000700007c0c */ /* 0x002fda000bf02070 */
[----:B--2---:R1:W-:Y:S01]  /*3190*/  @P0 REDG.E.ADD.64.STRONG.GPU desc[UR10][R10.64], R12 ;  /* 0x0000000c0a00098e */ /* 0x0043e2000c12e50a */
[----:B---3--:R-:W-:-:S09]  /*31a0*/  UISETP.GE.AND UP0, UPT, UR4, 0x1, UPT ;  /* 0x000000010400788c */ /* 0x008fd2000bf06270 */
[----:B------:R-:W-:Y:S05]  /*31b0*/  BRA.U !UP0, `(.L_x_45) ;  /* 0x0000000908bc7547 */ /* 0x000fea000b800000 */
[----:B------:R-:W-:Y:S01]  /*31c0*/  UISETP.GE.U32.AND UP0, UPT, UR4, 0x4, UPT ;  /* 0x000000040400788c */ /* 0x000fe2000bf06070 */
[----:B0-----:R-:W-:-:S08]  /*31d0*/  IMAD.MOV.U32 R15, RZ, RZ, RZ ;  /* 0x000000ffff0f7224 */ /* 0x001fd000078e00ff */
[----:B------:R-:W-:Y:S05]  /*31e0*/  BRA.U !UP0, `(.L_x_46) ;  /* 0x0000000508887547 */ /* 0x000fea000b800000 */
[----:B-1----:R-:W0:Y:S01]  /*31f0*/  LDC.64 R10, c[0x0][0x3b8] ;  /* 0x0000ee00ff0a7b82 */ /* 0x002e220000000a00 */
[----:B------:R-:W-:-:S07]  /*3200*/  IMAD.MOV.U32 R0, RZ, RZ, RZ ;  /* 0x000000ffff007224 */ /* 0x000fce00078e00ff */
.L_x_55:
[C---:B------:R-:W-:Y:S01]  /*3210*/  ISETP.GT.U32.AND P0, PT, R0.reuse, 0x3f, PT ;  /* 0x0000003f0000780c */ /* 0x040fe20003f04070 */
[----:B------:R-:W-:Y:S01]  /*3220*/  BSSY.RECONVERGENT B1, `(.L_x_47) ;  /* 0x000002d000017945 */ /* 0x000fe20003800200 */
[C---:B------:R-:W-:Y:S02]  /*3230*/  ISETP.GE.U32.AND P1, PT, R0.reuse, 0x3f, PT ;  /* 0x0000003f0000780c */ /* 0x040fe40003f26070 */
[C---:B------:R-:W-:Y:S02]  /*3240*/  ISETP.GE.U32.AND P2, PT, R0.reuse, 0x3e, PT ;  /* 0x0000003e0000780c */ /* 0x040fe40003f46070 */
[----:B------:R-:W-:-:S07]  /*3250*/  ISETP.GE.U32.AND P3, PT, R0, 0x3d, PT ;  /* 0x0000003d0000780c */ /* 0x000fce0003f66070 */
[----:B0123--:R-:W-:Y:S01]  /*3260*/  @P0 VIADD R12, R0, 0xffffffc0 ;  /* 0xffffffc0000c0836 */ /* 0x00ffe20000000000 */
[----:B------:R-:W-:Y:S01]  /*3270*/  @!P0 SHF.R.U64 R20, R6, R0, R7 ;  /* 0x0000000006148219 */ /* 0x000fe20000001207 */
[C---:B------:R-:W-:Y:S02]  /*3280*/  @P1 VIADD R13, R0.reuse, 0xffffffc1 ;  /* 0xffffffc1000d1836 */ /* 0x040fe40000000000 */
[----:B------:R-:W-:Y:S01]  /*3290*/  @P2 VIADD R15, R0, 0xffffffc2 ;  /* 0xffffffc2000f2836 */ /* 0x000fe20000000000 */
[--C-:B------:R-:W-:Y:S01]  /*32a0*/  @P0 SHF.R.U64 R20, R8, R12, R9.reuse ;  /* 0x0000000c08140219 */ /* 0x100fe20000001209 */
[----:B------:R-:W-:Y:S01]  /*32b0*/  @!P2 VIADD R16, R0, 0x2 ;  /* 0x000000020010a836 */ /* 0x000fe20000000000 */
[--C-:B------:R-:W-:Y:S01]  /*32c0*/  @P1 SHF.R.U64 R19, R8, R13, R9.reuse ;  /* 0x0000000d08131219 */ /* 0x100fe20000001209 */
[----:B------:R-:W-:Y:S01]  /*32d0*/  @P3 VIADD R17, R0, 0xffffffc3 ;  /* 0xffffffc300113836 */ /* 0x000fe20000000000 */
[----:B------:R-:W-:Y:S01]  /*32e0*/  @P2 SHF.R.U64 R13, R8, R15, R9 ;  /* 0x0000000f080d2219 */ /* 0x000fe20000001209 */
[----:B------:R-:W-:Y:S01]  /*32f0*/  @!P1 VIADD R14, R0, 0x1 ;  /* 0x00000001000e9836 */ /* 0x000fe20000000000 */
[----:B------:R-:W-:Y:S01]  /*3300*/  LOP3.LUT R15, R20, 0x1, RZ, 0xc0, !PT ;  /* 0x00000001140f7812 */ /* 0x000fe200078ec0ff */
[----:B------:R-:W-:Y:S01]  /*3310*/  @!P3 VIADD R18, R0, 0x3 ;  /* 0x000000030012b836 */ /* 0x000fe20000000000 */
[----:B------:R-:W-:-:S02]  /*3320*/  @!P2 SHF.R.U64 R13, R6, R16, R7 ;  /* 0x00000010060da219 */ /* 0x000fc40000001207 */
[----:B------:R-:W-:Y:S02]  /*3330*/  ISETP.NE.U32.AND P2, PT, R15, 0x1, PT ;  /* 0x000000010f00780c */ /* 0x000fe40003f45070 */
[----:B------:R-:W-:Y:S02]  /*3340*/  @P3 SHF.R.U64 R17, R8, R17, R9 ;  /* 0x0000001108113219 */ /* 0x000fe40000001209 */
[----:B------:R-:W-:Y:S02]  /*3350*/  ISETP.NE.U32.AND.EX P2, PT, RZ, RZ, PT, P2 ;  /* 0x000000ffff00720c */ /* 0x000fe40003f45120 */
[C-C-:B------:R-:W-:Y:S02]  /*3360*/  @!P1 SHF.R.U64 R19, R6.reuse, R14, R7.reuse ;  /* 0x0000000e06139219 */ /* 0x140fe40000001207 */
[----:B------:R-:W-:Y:S02]  /*3370*/  @!P3 SHF.R.U64 R17, R6, R18, R7 ;  /* 0x000000120611b219 */ /* 0x000fe40000001207 */
[----:B------:R-:W-:-:S02]  /*3380*/  LOP3.LUT R14, R19, 0x1, RZ, 0xc0, !PT ;  /* 0x00000001130e7812 */ /* 0x000fc400078ec0ff */
[----:B------:R-:W-:Y:S02]  /*3390*/  LOP3.LUT R13, R13, 0x1, RZ, 0xc0, !PT ;  /* 0x000000010d0d7812 */ /* 0x000fe400078ec0ff */
[----:B------:R-:W-:Y:S02]  /*33a0*/  LOP3.LUT R12, R17, 0x1, RZ, 0xc0, !PT ;  /* 0x00000001110c7812 */ /* 0x000fe400078ec0ff */
[----:B------:R-:W-:Y:S01]  /*33b0*/  ISETP.NE.U32.AND P0, PT, R14, 0x1, PT ;  /* 0x000000010e00780c */ /* 0x000fe20003f05070 */
[----:B0-----:R-:W-:Y:S01]  /*33c0*/  IMAD.WIDE.U32 R14, R0, 0x8, R10 ;  /* 0x00000008000e7825 */ /* 0x001fe200078e000a */
[----:B------:R-:W-:Y:S02]  /*33d0*/  ISETP.NE.U32.AND P3, PT, R13, 0x1, PT ;  /* 0x000000010d00780c */ /* 0x000fe40003f65070 */
[----:B------:R-:W-:Y:S02]  /*33e0*/  ISETP.NE.U32.AND P1, PT, R12, 0x1, PT ;  /* 0x000000010c00780c */ /* 0x000fe40003f25070 */
[----:B------:R-:W-:-:S02]  /*33f0*/  ISETP.NE.U32.AND.EX P0, PT, RZ, RZ, PT, P0 ;  /* 0x000000ffff00720c */ /* 0x000fc40003f05100 */
[----:B------:R-:W-:Y:S02]  /*3400*/  ISETP.NE.U32.AND.EX P3, PT, RZ, RZ, PT, P3 ;  /* 0x000000ffff00720c */ /* 0x000fe40003f65130 */
[----:B------:R-:W-:Y:S01]  /*3410*/  ISETP.NE.U32.AND.EX P1, PT, RZ, RZ, PT, P1 ;  /* 0x000000ffff00720c */ /* 0x000fe20003f25110 */
[----:B------:R-:W-:-:S12]  /*3420*/  @P2 BRA `(.L_x_48) ;  /* 0x0000000000302947 */ /* 0x000fd80003800000 */
[----:B------:R-:W0:Y:S01]  /*3430*/  S2R R12, SR_LANEID ;  /* 0x00000000000c7919 */ /* 0x000e220000000000 */
[----:B------:R-:W-:Y:S02]  /*3440*/  VOTEU.ANY UR4, UPT, PT ;  /* 0x0000000000047886 */ /* 0x000fe400038e0100 */
[----:B------:R-:W-:Y:S02]  /*3450*/  UPOPC UR8, UR4 ;  /* 0x00000004000872bf */ /* 0x000fe40008000000 */
[----:B------:R-:W-:Y:S02]  /*3460*/  UFLO.U32 UR7, UR4 ;  /* 0x00000004000772bd */ /* 0x000fe400080e0000 */
[----:B------:R-:W-:Y:S01]  /*3470*/  UIMAD.WIDE.U32 UR8, UR8, 0x1, URZ ;  /* 0x00000001080878a5 */ /* 0x000fe2000f8e00ff */
[----:B------:R-:W-:-:S03]  /*3480*/  UMOV UR4, URZ ;  /* 0x000000ff00047c82 */ /* 0x000fc60008000000 */
[----:B------:R-:W-:Y:S02]  /*3490*/  UIADD3 UR4, UPT, UPT, UR9, UR4, URZ ;  /* 0x0000000409047290 */ /* 0x000fe4000fffe0ff */
[----:B------:R-:W-:-:S04]  /*34a0*/  IMAD.U32 R13, RZ, RZ, UR9 ;  /* 0x00000009ff0d7e24 */ /* 0x000fc8000f8e00ff */
[----:B------:R-:W-:Y:S01]  /*34b0*/  IMAD.U32 R13, RZ, RZ, UR4 ;  /* 0x00000004ff0d7e24 */ /* 0x000fe2000f8e00ff */
[----:B0-----:R-:W-:Y:S01]  /*34c0*/  ISETP.EQ.U32.AND P2, PT, R12, UR7, PT ;  /* 0x000000070c007c0c */ /* 0x001fe2000bf42070 */
[----:B------:R-:W-:-:S12]  /*34d0*/  IMAD.U32 R12, RZ, RZ, UR8 ;  /* 0x00000008ff0c7e24 */ /* 0x000fd8000f8e00ff */
[----:B------:R0:W-:Y:S02]  /*34e0*/  @P2 REDG.E.ADD.64.STRONG.GPU desc[UR10][R14.64], R12 ;  /* 0x0000000c0e00298e */ /* 0x0001e4000c12e50a */
.L_x_48:
[----:B------:R-:W-:Y:S05]  /*34f0*/  BSYNC.RECONVERGENT B1 ;  /* 0x0000000000017941 */ /* 0x000fea0003800200 */
.L_x_47:
[----:B------:R-:W-:Y:S04]  /*3500*/  BSSY.RECONVERGENT B1, `(.L_x_49) ;  /* 0x000000e000017945 */ /* 0x000fe80003800200 */
[----:B------:R-:W-:Y:S05]  /*3510*/  @P0 BRA `(.L_x_50) ;  /* 0x0000000000300947 */ /* 0x000fea0003800000 */
[----:B0-----:R-:W0:Y:S01]  /*3520*/  S2R R12, SR_LANEID ;  /* 0x00000000000c7919 */ /* 0x001e220000000000 */
        /* <DEDUP_REMOVED lines=11> */
.L_x_50:
[----:B------:R-:W-:Y:S05]  /*35e0*/  BSYNC.RECONVERGENT B1 ;  /* 0x0000000000017941 */ /* 0x000fea0003800200 */
.L_x_49:
[----:B------:R-:W-:Y:S04]  /*35f0*/  BSSY.RECONVERGENT B1, `(.L_x_51) ;  /* 0x000000e000017945 */ /* 0x000fe80003800200 */
[----:B------:R-:W-:Y:S05]  /*3600*/  @P3 BRA `(.L_x_52) ;  /* 0x0000000000303947 */ /* 0x000fea0003800000 */
[----:B01----:R-:W0:Y:S01]  /*3610*/  S2R R12, SR_LANEID ;  /* 0x00000000000c7919 */ /* 0x003e220000000000 */
        /* <DEDUP_REMOVED lines=11> */
.L_x_52:
[----:B------:R-:W-:Y:S05]  /*36d0*/  BSYNC.RECONVERGENT B1 ;  /* 0x0000000000017941 */ /* 0x000fea0003800200 */
.L_x_51:
[----:B------:R-:W-:Y:S04]  /*36e0*/  BSSY.RECONVERGENT B1, `(.L_x_53) ;  /* 0x000000e000017945 */ /* 0x000fe80003800200 */
[----:B------:R-:W-:Y:S05]  /*36f0*/  @P1 BRA `(.L_x_54) ;  /* 0x0000000000301947 */ /* 0x000fea0003800000 */
[----:B012---:R-:W0:Y:S01]  /*3700*/  S2R R12, SR_LANEID ;  /* 0x00000000000c7919 */ /* 0x007e220000000000 */
        /* <DEDUP_REMOVED lines=11> */
.L_x_54:
[----:B------:R-:W-:Y:S05]  /*37c0*/  BSYNC.RECONVERGENT B1 ;  /* 0x0000000000017941 */ /* 0x000fea0003800200 */
.L_x_53:
[----:B------:R-:W-:-:S05]  /*37d0*/  VIADD R0, R0, 0x4 ;  /* 0x0000000400007836 */ /* 0x000fca0000000000 */
[----:B------:R-:W-:-:S13]  /*37e0*/  ISETP.NE.AND P0, PT, R0, R5, PT ;  /* 0x000000050000720c */ /* 0x000fda0003f05270 */
[----:B------:R-:W-:Y:S05]  /*37f0*/  @P0 BRA `(.L_x_55) ;  /* 0xfffffff800840947 */ /* 0x000fea000383ffff */
[----:B0123--:R-:W-:-:S07]  /*3800*/  IMAD.MOV.U32 R15, RZ, RZ, R5 ;  /* 0x000000ffff0f7224 */ /* 0x00ffce00078e0005 */
.L_x_46:
[----:B------:R-:W-:-:S13]  /*3810*/  ISETP.NE.AND P0, PT, R4, RZ, PT ;  /* 0x000000ff0400720c */ /* 0x000fda0003f05270 */
[----:B------:R-:W-:Y:S05]  /*3820*/  @!P0 BRA `(.L_x_45) ;  /* 0x0000000400208947 */ /* 0x000fea0003800000 */
[----:B------:R-:W-:Y:S01]  /*3830*/  ISETP.GE.U32.AND P0, PT, R15, 0x40, PT ;  /* 0x000000400f00780c */ /* 0x000fe20003f06070 */
[----:B-1----:R-:W0:Y:S01]  /*3840*/  LDC.64 R10, c[0x0][0x3b8] ;  /* 0x0000ee00ff0a7b82 */ /* 0x002e220000000a00 */
[----:B------:R-:W-:Y:S01]  /*3850*/  BSSY.RECONVERGENT B1, `(.L_x_56) ;  /* 0x0000016000017945 */ /* 0x000fe20003800200 */
[----:B------:R-:W-:-:S10]  /*3860*/  ISETP.NE.AND P1, PT, R4, 0x1, PT ;  /* 0x000000010400780c */ /* 0x000fd40003f25270 */
[----:B------:R-:W-:-:S05]  /*3870*/  @P0 VIADD R0, R15, 0xffffffc0 ;  /* 0xffffffc00f000836 */ /* 0x000fca0000000000 */
[----:B------:R-:W-:Y:S02]  /*3880*/  @P0 SHF.R.U64 R0, R8, R0, R9 ;  /* 0x0000000008000219 */ /* 0x000fe40000001209 */
[----:B------:R-:W-:-:S04]  /*3890*/  @!P0 SHF.R.U64 R0, R6, R15, R7 ;  /* 0x0000000f06008219 */ /* 0x000fc80000001207 */
[----:B------:R-:W-:Y:S01]  /*38a0*/  LOP3.LUT R0, R0, 0x1, RZ, 0xc0, !PT ;  /* 0x0000000100007812 */ /* 0x000fe200078ec0ff */
[----:B0-----:R-:W-:-:S03]  /*38b0*/  IMAD.WIDE.U32 R10, R15, 0x8, R10 ;  /* 0x000000080f0a7825 */ /* 0x001fc600078e000a */
[----:B------:R-:W-:-:S04]  /*38c0*/  ISETP.NE.U32.AND P0, PT, R0, 0x1, PT ;  /* 0x000000010000780c */ /* 0x000fc80003f05070 */
[----:B------:R-:W-:-:S13]  /*38d0*/  ISETP.NE.U32.AND.EX P0, PT, RZ, RZ, PT, P0 ;  /* 0x000000ffff00720c */ /* 0x000fda0003f05100 */
[----:B------:R-:W-:Y:S05]  /*38e0*/  @P0 BRA `(.L_x_57) ;  /* 0x0000000000300947 */ /* 0x000fea0003800000 */
[----:B------:R-:W0:Y:S01]  /*38f0*/  S2R R0, SR_LANEID ;  /* 0x0000000000007919 */ /* 0x000e220000000000 */
        /* <DEDUP_REMOVED lines=8> */
[----:B------:R-:W-:Y:S01]  /*3980*/  IMAD.U32 R13, RZ, RZ, UR4 ;  /* 0x00000004ff0d7e24 */ /* 0x000fe2000f8e00ff */
[----:B0-----:R-:W-:-:S13]  /*3990*/  ISETP.EQ.U32.AND P0, PT, R0, UR7, PT ;  /* 0x0000000700007c0c */ /* 0x001fda000bf02070 */
[----:B------:R0:W-:Y:S02]  /*39a0*/  @P0 REDG.E.ADD.64.STRONG.GPU desc[UR10][R10.64], R12 ;  /* 0x0000000c0a00098e */ /* 0x0001e4000c12e50a */
.L_x_57:
[----:B------:R-:W-:Y:S05]  /*39b0*/  BSYNC.RECONVERGENT B1 ;  /* 0x0000000000017941 */ /* 0x000fea0003800200 */
.L_x_56:
[----:B------:R-:W-:Y:S05]  /*39c0*/  @!P1 BRA `(.L_x_45) ;  /* 0x0000000000b89947 */ /* 0x000fea0003800000 */
[----:B------:R-:W-:Y:S01]  /*39d0*/  ISETP.GE.U32.AND P0, PT, R15, 0x3f, PT ;  /* 0x0000003f0f00780c */ /* 0x000fe20003f06070 */
[----:B------:R-:W-:Y:S01]  /*39e0*/  BSSY.RECONVERGENT B1, `(.L_x_58) ;  /* 0x0000016000017945 */ /* 0x000fe20003800200 */
[----:B------:R-:W-:-:S11]  /*39f0*/  ISETP.NE.AND P1, PT, R4, 0x2, PT ;  /* 0x000000020400780c */ /* 0x000fd60003f25270 */
[C---:B------:R-:W-:Y:S02]  /*3a00*/  @P0 VIADD R0, R15.reuse, 0xffffffc1 ;  /* 0xffffffc10f000836 */ /* 0x040fe40000000000 */
[----:B0-----:R-:W-:-:S03]  /*3a10*/  @!P0 VIADD R12, R15, 0x1 ;  /* 0x000000010f0c8836 */ /* 0x001fc60000000000 */
[----:B------:R-:W-:Y:S02]  /*3a20*/  @P0 SHF.R.U64 R0, R8, R0, R9 ;  /* 0x0000000008000219 */ /* 0x000fe40000001209 */
[----:B------:R-:W-:-:S04]  /*3a30*/  @!P0 SHF.R.U64 R0, R6, R12, R7 ;  /* 0x0000000c06008219 */ /* 0x000fc80000001207 */
[----:B------:R-:W-:-:S04]  /*3a40*/  LOP3.LUT R0, R0, 0x1, RZ, 0xc0, !PT ;  /* 0x0000000100007812 */ /* 0x000fc800078ec0ff */
        /* <DEDUP_REMOVED lines=15> */
.L_x_59:
[----:B------:R-:W-:Y:S05]  /*3b40*/  BSYNC.RECONVERGENT B1 ;  /* 0x0000000000017941 */ /* 0x000fea0003800200 */
.L_x_58:
[----:B------:R-:W-:Y:S05]  /*3b50*/  @!P1 BRA `(.L_x_45) ;  /* 0x0000000000549947 */ /* 0x000fea0003800000 */
[----:B------:R-:W-:-:S13]  /*3b60*/  ISETP.GE.U32.AND P0, PT, R15, 0x3e, PT ;  /* 0x0000003e0f00780c */ /* 0x000fda0003f06070 */
        /* <DEDUP_REMOVED lines=20> */
.L_x_45:
[----:B------:R-:W-:Y:S05]  /*3cb0*/  BSYNC.RECONVERGENT B0 ;  /* 0x0000000000007941 */ /* 0x000fea0003800200 */
.L_x_36:
[----:B------:R-:W-:Y:S05]  /*3cc0*/  @!P4 BRA `(.L_x_60) ;  /* 0xffffffc4002cc947 */ /* 0x000fea000383ffff */
[----:B------:R-:W-:Y:S05]  /*3cd0*/  EXIT ;  /* 0x000000000000794d */ /* 0x000fea0003800000 */
        .weak           $__internal_0_$__cuda_sm20_dblrcp_rn_slowpath_v3
        .type           $__internal_0_$__cuda_sm20_dblrcp_rn_slowpath_v3,@function
        .size           $__internal_0_$__cuda_sm20_dblrcp_rn_slowpath_v3,($__internal_1_$__cuda_sm20_div_rn_f64_full - $__internal_0_$__cuda_sm20_dblrcp_rn_slowpath_v3)
$__internal_0_$__cuda_sm20_dblrcp_rn_slowpath_v3:
[----:B------:R-:W-:Y:S01]  /*3ce0*/  DSETP.GTU.AND P0, PT, |R22|, +INF , PT ;  /* 0x7ff000001600742a */ /* 0x000fe20003f0c200 */
[----:B------:R-:W-:-:S13]  /*3cf0*/  BSSY.RECONVERGENT B3, `(.L_x_61) ;  /* 0x0000024000037945 */ /* 0x000fda0003800200 */
[----:B------:R-:W-:Y:S05]  /*3d00*/  @P0 BRA `(.L_x_62) ;  /* 0x0000000000800947 */ /* 0x000fea0003800000 */
[----:B------:R-:W-:-:S05]  /*3d10*/  LOP3.LUT R26, R23, 0x7fffffff, RZ, 0xc0, !PT ;  /* 0x7fffffff171a7812 */ /* 0x000fca00078ec0ff */
[----:B------:R-:W-:-:S05]  /*3d20*/  VIADD R24, R26, 0xffffffff ;  /* 0xffffffff1a187836 */ /* 0x000fca0000000000 */
[----:B------:R-:W-:-:S13]  /*3d30*/  ISETP.GE.U32.AND P0, PT, R24, 0x7fefffff, PT ;  /* 0x7fefffff1800780c */ /* 0x000fda0003f06070 */
[----:B------:R-:W-:Y:S01]  /*3d40*/  @P0 LOP3.LUT R25, R23, 0x7ff00000, RZ, 0x3c, !PT ;  /* 0x7ff0000017190812 */ /* 0x000fe200078e3cff */
[----:B------:R-:W-:Y:S01]  /*3d50*/  @P0 IMAD.MOV.U32 R24, RZ, RZ, RZ ;  /* 0x000000ffff180224 */ /* 0x000fe200078e00ff */
[----:B------:R-:W-:Y:S06]  /*3d60*/  @P0 BRA `(.L_x_63) ;  /* 0x0000000000700947 */ /* 0x000fec0003800000 */
[----:B------:R-:W-:-:S13]  /*3d70*/  ISETP.GE.U32.AND P0, PT, R26, 0x1000001, PT ;  /* 0x010000011a00780c */ /* 0x000fda0003f06070 */
[----:B------:R-:W-:Y:S05]  /*3d80*/  @!P0 BRA `(.L_x_64) ;  /* 0x0000000000388947 */ /* 0x000fea0003800000 */
[----:B------:R-:W-:Y:S02]  /*3d90*/  VIADD R29, R23, 0xc0200000 ;  /* 0xc0200000171d7836 */ /* 0x000fe40000000000 */
[----:B------:R-:W-:Y:S02]  /*3da0*/  IMAD.MOV.U32 R28, RZ, RZ, R22 ;  /* 0x000000ffff1c7224 */ /* 0x000fe400078e0016 */
[----:B------:R-:W0:Y:S01]  /*3db0*/  MUFU.RCP64H R25, R29 ;  /* 0x0000001d00197308 */ /* 0x000e220000001800 */
[----:B------:R-:W-:-:S06]  /*3dc0*/  IMAD.MOV.U32 R24, RZ, RZ, R31 ;  /* 0x000000ffff187224 */ /* 0x000fcc00078e001f */
[----:B0-----:R-:W-:-:S08]  /*3dd0*/  DFMA R26, -R28, R24, 1 ;  /* 0x3ff000001c1a742b */ /* 0x001fd00000000118 */
[----:B------:R-:W-:-:S08]  /*3de0*/  DFMA R26, R26, R26, R26 ;  /* 0x0000001a1a1a722b */ /* 0x000fd0000000001a */
[----:B------:R-:W-:-:S08]  /*3df0*/  DFMA R26, R24, R26, R24 ;  /* 0x0000001a181a722b */ /* 0x000fd00000000018 */
[----:B------:R-:W-:-:S08]  /*3e00*/  DFMA R24, -R28, R26, 1 ;  /* 0x3ff000001c18742b */ /* 0x000fd0000000011a */
[----:B------:R-:W-:-:S08]  /*3e10*/  DFMA R24, R26, R24, R26 ;  /* 0x000000181a18722b */ /* 0x000fd0000000001a */
[----:B------:R-:W-:-:S08]  /*3e20*/  DMUL R24, R24, 2.2250738585072013831e-308 ;  /* 0x0010000018187828 */ /* 0x000fd00000000000 */
[----:B------:R-:W-:-:S08]  /*3e30*/  DFMA R22, -R22, R24, 1 ;  /* 0x3ff000001616742b */ /* 0x000fd00000000118 */
[----:B------:R-:W-:-:S08]  /*3e40*/  DFMA R22, R22, R22, R22 ;  /* 0x000000161616722b */ /* 0x000fd00000000016 */
[----:B------:R-:W-:Y:S01]  /*3e50*/  DFMA R24, R24, R22, R24 ;  /* 0x000000161818722b */ /* 0x000fe20000000018 */
[----:B------:R-:W-:Y:S10]  /*3e60*/  BRA `(.L_x_63) ;  /* 0x0000000000307947 */ /* 0x000ff40003800000 */
.L_x_64:
[----:B------:R-:W-:Y:S01]  /*3e70*/  DMUL R26, R22, 8.11296384146066816958e+31 ;  /* 0x46900000161a7828 */ /* 0x000fe20000000000 */
[----:B------:R-:W-:-:S05]  /*3e80*/  IMAD.MOV.U32 R22, RZ, RZ, R31 ;  /* 0x000000ffff167224 */ /* 0x000fca00078e001f */
[----:B------:R-:W0:Y:S02]  /*3e90*/  MUFU.RCP64H R23, R27 ;  /* 0x0000001b00177308 */ /* 0x000e240000001800 */
[----:B0-----:R-:W-:-:S08]  /*3ea0*/  DFMA R24, -R26, R22, 1 ;  /* 0x3ff000001a18742b */ /* 0x001fd00000000116 */
[----:B------:R-:W-:-:S08]  /*3eb0*/  DFMA R24, R24, R24, R24 ;  /* 0x000000181818722b */ /* 0x000fd00000000018 */
[----:B------:R-:W-:-:S08]  /*3ec0*/  DFMA R24, R22, R24, R22 ;  /* 0x000000181618722b */ /* 0x000fd00000000016 */
[----:B------:R-:W-:-:S08]  /*3ed0*/  DFMA R22, -R26, R24, 1 ;  /* 0x3ff000001a16742b */ /* 0x000fd00000000118 */
[----:B------:R-:W-:-:S08]  /*3ee0*/  DFMA R22, R24, R22, R24 ;  /* 0x000000161816722b */ /* 0x000fd00000000018 */
[----:B------:R-:W-:Y:S01]  /*3ef0*/  DMUL R24, R22, 8.11296384146066816958e+31 ;  /* 0x4690000016187828 */ /* 0x000fe20000000000 */
[----:B------:R-:W-:Y:S10]  /*3f00*/  BRA `(.L_x_63) ;  /* 0x0000000000087947 */ /* 0x000ff40003800000 */
.L_x_62:
[----:B------:R-:W-:Y:S01]  /*3f10*/  LOP3.LUT R25, R23, 0x80000, RZ, 0xfc, !PT ;  /* 0x0008000017197812 */ /* 0x000fe200078efcff */
[----:B------:R-:W-:-:S07]  /*3f20*/  IMAD.MOV.U32 R24, RZ, RZ, R22 ;  /* 0x000000ffff187224 */ /* 0x000fce00078e0016 */
.L_x_63:
[----:B------:R-:W-:Y:S05]  /*3f30*/  BSYNC.RECONVERGENT B3 ;  /* 0x0000000000037941 */ /* 0x000fea0003800200 */
.L_x_61:
[----:B------:R-:W-:Y:S02]  /*3f40*/  IMAD.MOV.U32 R22, RZ, RZ, R0 ;  /* 0x000000ffff167224 */ /* 0x000fe400078e0000 */
[----:B------:R-:W-:-:S04]  /*3f50*/  IMAD.MOV.U32 R23, RZ, RZ, 0x0 ;  /* 0x00000000ff177424 */ /* 0x000fc800078e00ff */
[----:B------:R-:W-:Y:S05]  /*3f60*/  RET.REL.NODEC R22 `(fault_tree_mc_kernel) ;  /* 0xffffffc016247950 */ /* 0x000fea0003c3ffff */
        .weak           $__internal_1_$__cuda_sm20_div_rn_f64_full
        .type           $__internal_1_$__cuda_sm20_div_rn_f64_full,@function
        .size           $__internal_1_$__cuda_sm20_div_rn_f64_full,($__internal_2_$__cuda_sm20_dsqrt_rn_f64_mediumpath_v1 - $__internal_1_$__cuda_sm20_div_rn_f64_full)
$__internal_1_$__cuda_sm20_div_rn_f64_full:
[C---:B------:R-:W-:Y:S01]  /*3f70*/  FSETP.GEU.AND P0, PT, |R17|.reuse, 1.469367938527859385e-39, PT ;  /* 0x001000001100780b */ /* 0x040fe20003f0e200 */
[----:B------:R-:W-:Y:S01]  /*3f80*/  IMAD.MOV.U32 R24, RZ, RZ, 0x1 ;  /* 0x00000001ff187424 */ /* 0x000fe200078e00ff */
[----:B------:R-:W-:Y:S01]  /*3f90*/  LOP3.LUT R30, R17, 0x800fffff, RZ, 0xc0, !PT ;  /* 0x800fffff111e7812 */ /* 0x000fe200078ec0ff */
[----:B------:R-:W-:Y:S01]  /*3fa0*/  IMAD.MOV.U32 R33, RZ, RZ, 0x1ca00000 ;  /* 0x1ca00000ff217424 */ /* 0x000fe200078e00ff */
[C---:B------:R-:W-:Y:S01]  /*3fb0*/  FSETP.GEU.AND P2, PT, |R19|.reuse, 1.469367938527859385e-39, PT ;  /* 0x001000001300780b */ /* 0x040fe20003f4e200 */
[----:B------:R-:W-:Y:S01]  /*3fc0*/  BSSY.RECONVERGENT B3, `(.L_x_65) ;  /* 0x0000052000037945 */ /* 0x000fe20003800200 */
[----:B------:R-:W-:Y:S01]  /*3fd0*/  LOP3.LUT R31, R30, 0x3ff00000, RZ, 0xfc, !PT ;  /* 0x3ff000001e1f7812 */ /* 0x000fe200078efcff */
[----:B------:R-:W-:Y:S01]  /*3fe0*/  IMAD.MOV.U32 R30, RZ, RZ, R16 ;  /* 0x000000ffff1e7224 */ /* 0x000fe200078e0010 */
[----:B------:R-:W-:Y:S02]  /*3ff0*/  LOP3.LUT R0, R19, 0x7ff00000, RZ, 0xc0, !PT ;  /* 0x7ff0000013007812 */ /* 0x000fe400078ec0ff */
[----:B------:R-:W-:-:S03]  /*4000*/  LOP3.LUT R34, R17, 0x7ff00000, RZ, 0xc0, !PT ;  /* 0x7ff0000011227812 */ /* 0x000fc600078ec0ff */
[----:B------:R-:W-:Y:S01]  /*4010*/  @!P0 DMUL R30, R16, 8.98846567431157953865e+307 ;  /* 0x7fe00000101e8828 */ /* 0x000fe20000000000 */
[C---:B------:R-:W-:Y:S01]  /*4020*/  ISETP.GE.U32.AND P1, PT, R0.reuse, R34, PT ;  /* 0x000000220000720c */ /* 0x040fe20003f26070 */
[----:B------:R-:W-:Y:S02]  /*4030*/  IMAD.MOV.U32 R35, RZ, RZ, R0 ;  /* 0x000000ffff237224 */ /* 0x000fe400078e0000 */
[----:B------:R-:W-:Y:S02]  /*4040*/  @!P2 LOP3.LUT R27, R17, 0x7ff00000, RZ, 0xc0, !PT ;  /* 0x7ff00000111ba812 */ /* 0x000fe400078ec0ff */
[----:B------:R-:W0:Y:S02]  /*4050*/  MUFU.RCP64H R25, R31 ;  /* 0x0000001f00197308 */ /* 0x000e240000001800 */
[----:B------:R-:W-:Y:S02]  /*4060*/  @!P2 ISETP.GE.U32.AND P3, PT, R0, R27, PT ;  /* 0x0000001b0000a20c */ /* 0x000fe40003f66070 */
[----:B------:R-:W-:-:S02]  /*4070*/  @!P0 LOP3.LUT R34, R31, 0x7ff00000, RZ, 0xc0, !PT ;  /* 0x7ff000001f228812 */ /* 0x000fc400078ec0ff */
[----:B------:R-:W-:-:S03]  /*4080*/  @!P2 SEL R27, R33, 0x63400000, !P3 ;  /* 0x63400000211ba807 */ /* 0x000fc60005800000 */
[----:B------:R-:W-:Y:S01]  /*4090*/  VIADD R37, R34, 0xffffffff ;  /* 0xffffffff22257836 */ /* 0x000fe20000000000 */
[----:B------:R-:W-:-:S04]  /*40a0*/  @!P2 LOP3.LUT R28, R27, 0x80000000, R19, 0xf8, !PT ;  /* 0x800000001b1ca812 */ /* 0x000fc800078ef813 */
[----:B------:R-:W-:Y:S01]  /*40b0*/  @!P2 LOP3.LUT R29, R28, 0x100000, RZ, 0xfc, !PT ;  /* 0x001000001c1da812 */ /* 0x000fe200078efcff */
[----:B------:R-:W-:Y:S01]  /*40c0*/  @!P2 IMAD.MOV.U32 R28, RZ, RZ, RZ ;  /* 0x000000ffff1ca224 */ /* 0x000fe200078e00ff */
[----:B0-----:R-:W-:-:S08]  /*40d0*/  DFMA R22, R24, -R30, 1 ;  /* 0x3ff000001816742b */ /* 0x001fd0000000081e */
[----:B------:R-:W-:-:S08]  /*40e0*/  DFMA R22, R22, R22, R22 ;  /* 0x000000161616722b */ /* 0x000fd00000000016 */
[----:B------:R-:W-:Y:S01]  /*40f0*/  DFMA R24, R24, R22, R24 ;  /* 0x000000161818722b */ /* 0x000fe20000000018 */
[----:B------:R-:W-:Y:S01]  /*4100*/  SEL R23, R33, 0x63400000, !P1 ;  /* 0x6340000021177807 */ /* 0x000fe20004800000 */
[----:B------:R-:W-:-:S03]  /*4110*/  IMAD.MOV.U32 R22, RZ, RZ, R18 ;  /* 0x000000ffff167224 */ /* 0x000fc600078e0012 */
[----:B------:R-:W-:-:S03]  /*4120*/  LOP3.LUT R23, R23, 0x800fffff, R19, 0xf8, !PT ;  /* 0x800fffff17177812 */ /* 0x000fc600078ef813 */
[----:B------:R-:W-:-:S03]  /*4130*/  DFMA R26, R24, -R30, 1 ;  /* 0x3ff00000181a742b */ /* 0x000fc6000000081e */
[----:B------:R-:W-:-:S05]  /*4140*/  @!P2 DFMA R22, R22, 2, -R28 ;  /* 0x400000001616a82b */ /* 0x000fca000000081c */
[----:B------:R-:W-:-:S05]  /*4150*/  DFMA R24, R24, R26, R24 ;  /* 0x0000001a1818722b */ /* 0x000fca0000000018 */
[----:B------:R-:W-:-:S03]  /*4160*/  @!P2 LOP3.LUT R35, R23, 0x7ff00000, RZ, 0xc0, !PT ;  /* 0x7ff000001723a812 */ /* 0x000fc600078ec0ff */
[----:B------:R-:W-:Y:S02]  /*4170*/  DMUL R26, R24, R22 ;  /* 0x00000016181a7228 */ /* 0x000fe40000000000 */
[----:B------:R-:W-:-:S05]  /*4180*/  VIADD R36, R35, 0xffffffff ;  /* 0xffffffff23247836 */ /* 0x000fca0000000000 */
[----:B------:R-:W-:Y:S01]  /*4190*/  ISETP.GT.U32.AND P0, PT, R36, 0x7feffffe, PT ;  /* 0x7feffffe2400780c */ /* 0x000fe20003f04070 */
[----:B------:R-:W-:-:S03]  /*41a0*/  DFMA R28, R26, -R30, R22 ;  /* 0x8000001e1a1c722b */ /* 0x000fc60000000016 */
[----:B------:R-:W-:-:S05]  /*41b0*/  ISETP.GT.U32.OR P0, PT, R37, 0x7feffffe, P0 ;  /* 0x7feffffe2500780c */ /* 0x000fca0000704470 */
[----:B------:R-:W-:-:S08]  /*41c0*/  DFMA R28, R24, R28, R26 ;  /* 0x0000001c181c722b */ /* 0x000fd0000000001a */
[----:B------:R-:W-:Y:S05]  /*41d0*/  @P0 BRA `(.L_x_66) ;  /* 0x00000000006c0947 */ /* 0x000fea0003800000 */
[----:B------:R-:W-:-:S04]  /*41e0*/  LOP3.LUT R19, R17, 0x7ff00000, RZ, 0xc0, !PT ;  /* 0x7ff0000011137812 */ /* 0x000fc800078ec0ff */
[CC--:B------:R-:W-:Y:S02]  /*41f0*/  VIADDMNMX R18, R0.reuse, -R19.reuse, 0xb9600000, !PT ;  /* 0xb960000000127446 */ /* 0x0c0fe40007800913 */
[----:B------:R-:W-:Y:S02]  /*4200*/  ISETP.GE.U32.AND P0, PT, R0, R19, PT ;  /* 0x000000130000720c */ /* 0x000fe40003f06070 */
[----:B------:R-:W-:Y:S02]  /*4210*/  VIMNMX R18, PT, PT, R18, 0x46a00000, PT ;  /* 0x46a0000012127848 */ /* 0x000fe40003fe0100 */
[----:B------:R-:W-:-:S05]  /*4220*/  SEL R33, R33, 0x63400000, !P0 ;  /* 0x6340000021217807 */ /* 0x000fca0004000000 */
[----:B------:R-:W-:Y:S02]  /*4230*/  IMAD.IADD R0, R18, 0x1, -R33 ;  /* 0x0000000112007824 */ /* 0x000fe400078e0a21 */
[----:B------:R-:W-:Y:S02]  /*4240*/  IMAD.MOV.U32 R18, RZ, RZ, RZ ;  /* 0x000000ffff127224 */ /* 0x000fe400078e00ff */
[----:B------:R-:W-:-:S06]  /*4250*/  VIADD R19, R0, 0x7fe00000 ;  /* 0x7fe0000000137836 */ /* 0x000fcc0000000000 */
[----:B------:R-:W-:-:S10]  /*4260*/  DMUL R24, R28, R18 ;  /* 0x000000121c187228 */ /* 0x000fd40000000000 */
[----:B------:R-:W-:-:S13]  /*4270*/  FSETP.GTU.AND P0, PT, |R25|, 1.469367938527859385e-39, PT ;  /* 0x001000001900780b */ /* 0x000fda0003f0c200 */
[----:B------:R-:W-:Y:S05]  /*4280*/  @P0 BRA `(.L_x_67) ;  /* 0x0000000000940947 */ /* 0x000fea0003800000 */
[----:B------:R-:W-:Y:S01]  /*4290*/  DFMA R22, R28, -R30, R22 ;  /* 0x8000001e1c16722b */ /* 0x000fe20000000016 */
[----:B------:R-:W-:-:S09]  /*42a0*/  IMAD.MOV.U32 R18, RZ, RZ, RZ ;  /* 0x000000ffff127224 */ /* 0x000fd200078e00ff */
[C---:B------:R-:W-:Y:S02]  /*42b0*/  FSETP.NEU.AND P0, PT, R23.reuse, RZ, PT ;  /* 0x000000ff1700720b */ /* 0x040fe40003f0d000 */
[----:B------:R-:W-:-:S04]  /*42c0*/  LOP3.LUT R27, R23, 0x80000000, R17, 0x48, !PT ;  /* 0x80000000171b7812 */ /* 0x000fc800078e4811 */
[----:B------:R-:W-:-:S07]  /*42d0*/  LOP3.LUT R19, R27, R19, RZ, 0xfc, !PT ;  /* 0x000000131b137212 */ /* 0x000fce00078efcff */
[----:B------:R-:W-:Y:S05]  /*42e0*/  @!P0 BRA `(.L_x_67) ;  /* 0x00000000007c8947 */ /* 0x000fea0003800000 */
[----:B------:R-:W-:Y:S01]  /*42f0*/  IMAD.MOV R17, RZ, RZ, -R0 ;  /* 0x000000ffff117224 */ /* 0x000fe200078e0a00 */
[----:B------:R-:W-:Y:S01]  /*4300*/  DMUL.RP R18, R28, R18 ;  /* 0x000000121c127228 */ /* 0x000fe20000008000 */
[----:B------:R-:W-:-:S06]  /*4310*/  IMAD.MOV.U32 R16, RZ, RZ, RZ ;  /* 0x000000ffff107224 */ /* 0x000fcc00078e00ff */
[----:B------:R-:W-:-:S03]  /*4320*/  DFMA R16, R24, -R16, R28 ;  /* 0x800000101810722b */ /* 0x000fc6000000001c */
[----:B------:R-:W-:-:S03]  /*4330*/  LOP3.LUT R27, R19, R27, RZ, 0x3c, !PT ;  /* 0x0000001b131b7212 */ /* 0x000fc600078e3cff */
[----:B------:R-:W-:-:S04]  /*4340*/  IADD3 R16, PT, PT, -R0, -0x43300000, RZ ;  /* 0xbcd0000000107810 */ /* 0x000fc80007ffe1ff */
[----:B------:R-:W-:-:S04]  /*4350*/  FSETP.NEU.AND P0, PT, |R17|, R16, PT ;  /* 0x000000101100720b */ /* 0x000fc80003f0d200 */
[----:B------:R-:W-:Y:S02]  /*4360*/  FSEL R24, R18, R24, !P0 ;  /* 0x0000001812187208 */ /* 0x000fe40004000000 */
[----:B------:R-:W-:Y:S01]  /*4370*/  FSEL R25, R27, R25, !P0 ;  /* 0x000000191b197208 */ /* 0x000fe20004000000 */
[----:B------:R-:W-:Y:S06]  /*4380*/  BRA `(.L_x_67) ;  /* 0x0000000000547947 */ /* 0x000fec0003800000 */
.L_x_66:
[----:B------:R-:W-:-:S14]  /*4390*/  DSETP.NAN.AND P0, PT, R18, R18, PT ;  /* 0x000000121200722a */ /* 0x000fdc0003f08000 */
[----:B------:R-:W-:Y:S05]  /*43a0*/  @P0 BRA `(.L_x_68) ;  /* 0x0000000000440947 */ /* 0x000fea0003800000 */
[----:B------:R-:W-:-:S14]  /*43b0*/  DSETP.NAN.AND P0, PT, R16, R16, PT ;  /* 0x000000101000722a */ /* 0x000fdc0003f08000 */
[----:B------:R-:W-:Y:S05]  /*43c0*/  @P0 BRA `(.L_x_69) ;  /* 0x0000000000300947 */ /* 0x000fea0003800000 */
[----:B------:R-:W-:Y:S01]  /*43d0*/  ISETP.NE.AND P0, PT, R35, R34, PT ;  /* 0x000000222300720c */ /* 0x000fe20003f05270 */
[----:B------:R-:W-:Y:S02]  /*43e0*/  IMAD.MOV.U32 R24, RZ, RZ, 0x0 ;  /* 0x00000000ff187424 */ /* 0x000fe400078e00ff */
[----:B------:R-:W-:-:S10]  /*43f0*/  IMAD.MOV.U32 R25, RZ, RZ, -0x80000 ;  /* 0xfff80000ff197424 */ /* 0x000fd400078e00ff */
[----:B------:R-:W-:Y:S05]  /*4400*/  @!P0 BRA `(.L_x_67) ;  /* 0x0000000000348947 */ /* 0x000fea0003800000 */
[----:B------:R-:W-:Y:S02]  /*4410*/  ISETP.NE.AND P0, PT, R35, 0x7ff00000, PT ;  /* 0x7ff000002300780c */ /* 0x000fe40003f05270 */
[----:B------:R-:W-:Y:S02]  /*4420*/  LOP3.LUT R25, R19, 0x80000000, R17, 0x48, !PT ;  /* 0x8000000013197812 */ /* 0x000fe400078e4811 */
[----:B------:R-:W-:-:S13]  /*4430*/  ISETP.EQ.OR P0, PT, R34, RZ, !P0 ;  /* 0x000000ff2200720c */ /* 0x000fda0004702670 */
[----:B------:R-:W-:Y:S01]  /*4440*/  @P0 LOP3.LUT R0, R25, 0x7ff00000, RZ, 0xfc, !PT ;  /* 0x7ff0000019000812 */ /* 0x000fe200078efcff */
[----:B------:R-:W-:Y:S02]  /*4450*/  @!P0 IMAD.MOV.U32 R24, RZ, RZ, RZ ;  /* 0x000000ffff188224 */ /* 0x000fe400078e00ff */
[----:B------:R-:W-:Y:S02]  /*4460*/  @P0 IMAD.MOV.U32 R24, RZ, RZ, RZ ;  /* 0x000000ffff180224 */ /* 0x000fe400078e00ff */
[----:B------:R-:W-:Y:S01]  /*4470*/  @P0 IMAD.MOV.U32 R25, RZ, RZ, R0 ;  /* 0x000000ffff190224 */ /* 0x000fe200078e0000 */
[----:B------:R-:W-:Y:S06]  /*4480*/  BRA `(.L_x_67) ;  /* 0x0000000000147947 */ /* 0x000fec0003800000 */
.L_x_69:
[----:B------:R-:W-:Y:S01]  /*4490*/  LOP3.LUT R25, R17, 0x80000, RZ, 0xfc, !PT ;  /* 0x0008000011197812 */ /* 0x000fe200078efcff */
[----:B------:R-:W-:Y:S01]  /*44a0*/  IMAD.MOV.U32 R24, RZ, RZ, R16 ;  /* 0x000000ffff187224 */ /* 0x000fe200078e0010 */
[----:B------:R-:W-:Y:S06]  /*44b0*/  BRA `(.L_x_67) ;  /* 0x0000000000087947 */ /* 0x000fec0003800000 */
.L_x_68:
[----:B------:R-:W-:Y:S01]  /*44c0*/  LOP3.LUT R25, R19, 0x80000, RZ, 0xfc, !PT ;  /* 0x0008000013197812 */ /* 0x000fe200078efcff */
[----:B------:R-:W-:-:S07]  /*44d0*/  IMAD.MOV.U32 R24, RZ, RZ, R18 ;  /* 0x000000ffff187224 */ /* 0x000fce00078e0012 */
.L_x_67:
[----:B------:R-:W-:Y:S05]  /*44e0*/  BSYNC.RECONVERGENT B3 ;  /* 0x0000000000037941 */ /* 0x000fea0003800200 */
.L_x_65:
[----:B------:R-:W-:Y:S02]  /*44f0*/  IMAD.MOV.U32 R33, RZ, RZ, 0x0 ;  /* 0x00000000ff217424 */ /* 0x000fe400078e00ff */
[----:B------:R-:W-:Y:S02]  /*4500*/  IMAD.MOV.U32 R18, RZ, RZ, R24 ;  /* 0x000000ffff127224 */ /* 0x000fe400078e0018 */
[----:B------:R-:W-:Y:S01]  /*4510*/  IMAD.MOV.U32 R19, RZ, RZ, R25 ;  /* 0x000000ffff137224 */ /* 0x000fe200078e0019 */
[----:B------:R-:W-:Y:S06]  /*4520*/  RET.REL.NODEC R32 `(fault_tree_mc_kernel) ;  /* 0xffffffb820b47950 */ /* 0x000fec0003c3ffff */
        .weak           $__internal_2_$__cuda_sm20_dsqrt_rn_f64_mediumpath_v1
        .type           $__internal_2_$__cuda_sm20_dsqrt_rn_f64_mediumpath_v1,@function
        .size           $__internal_2_$__cuda_sm20_dsqrt_rn_f64_mediumpath_v1,($fault_tree_mc_kernel$__internal_accurate_pow - $__internal_2_$__cuda_sm20_dsqrt_rn_f64_mediumpath_v1)
$__internal_2_$__cuda_sm20_dsqrt_rn_f64_mediumpath_v1:
[----:B------:R-:W-:Y:S01]  /*4530*/  ISETP.GE.U32.AND P1, PT, R8, -0x3400000, PT ;  /* 0xfcc000000800780c */ /* 0x000fe20003f26070 */
[----:B------:R-:W-:Y:S01]  /*4540*/  BSSY.RECONVERGENT B1, `(.L_x_70) ;  /* 0x0000028000017945 */ /* 0x000fe20003800200 */
[----:B------:R-:W-:Y:S02]  /*4550*/  IMAD.MOV.U32 R16, RZ, RZ, R18 ;  /* 0x000000ffff107224 */ /* 0x000fe400078e0012 */
[----:B------:R-:W-:Y:S02]  /*4560*/  IMAD.MOV.U32 R8, RZ, RZ, R20 ;  /* 0x000000ffff087224 */ /* 0x000fe400078e0014 */
[----:B------:R-:W-:Y:S02]  /*4570*/  IMAD.MOV.U32 R9, RZ, RZ, R21 ;  /* 0x000000ffff097224 */ /* 0x000fe400078e0015 */
[----:B------:R-:W-:Y:S02]  /*4580*/  IMAD.MOV.U32 R6, RZ, RZ, R28 ;  /* 0x000000ffff067224 */ /* 0x000fe400078e001c */
[----:B------:R-:W-:-:S03]  /*4590*/  IMAD.MOV.U32 R7, RZ, RZ, R29 ;  /* 0x000000ffff077224 */ /* 0x000fc600078e001d */
[----:B------:R-:W-:Y:S05]  /*45a0*/  @!P1 BRA `(.L_x_71) ;  /* 0x0000000000209947 */ /* 0x000fea0003800000 */
[----:B------:R-:W-:-:S10]  /*45b0*/  DFMA.RM R6, R6, R16, R26 ;  /* 0x000000100606722b */ /* 0x000fd4000000401a */
[----:B------:R-:W-:-:S05]  /*45c0*/  IADD3 R10, P1, PT, R6, 0x1, RZ ;  /* 0x00000001060a7810 */ /* 0x000fca0007f3e0ff */
[----:B------:R-:W-:-:S06]  /*45d0*/  IMAD.X R11, RZ, RZ, R7, P1 ;  /* 0x000000ffff0b7224 */ /* 0x000fcc00008e0607 */
[----:B------:R-:W-:-:S08]  /*45e0*/  DFMA.RP R8, -R6, R10, R8 ;  /* 0x0000000a0608722b */ /* 0x000fd00000008108 */
[----:B------:R-:W-:-:S06]  /*45f0*/  DSETP.GT.AND P1, PT, R8, RZ, PT ;  /* 0x000000ff0800722a */ /* 0x000fcc0003f24000 */
[----:B------:R-:W-:Y:S02]  /*4600*/  FSEL R6, R10, R6, P1 ;  /* 0x000000060a067208 */ /* 0x000fe40000800000 */
[----:B------:R-:W-:Y:S01]  /*4610*/  FSEL R7, R11, R7, P1 ;  /* 0x000000070b077208 */ /* 0x000fe20000800000 */
[----:B------:R-:W-:Y:S06]  /*4620*/  BRA `(.L_x_72) ;  /* 0x0000000000647947 */ /* 0x000fec0003800000 */
.L_x_71:
[----:B------:R-:W-:-:S14]  /*4630*/  DSETP.NE.AND P1, PT, R8, RZ, PT ;  /* 0x000000ff0800722a */ /* 0x000fdc0003f25000 */
[----:B------:R-:W-:Y:S05]  /*4640*/  @!P1 BRA `(.L_x_73) ;  /* 0x0000000000589947 */ /* 0x000fea0003800000 */
[----:B------:R-:W-:-:S13]  /*4650*/  ISETP.GE.AND P1, PT, R9, RZ, PT ;  /* 0x000000ff0900720c */ /* 0x000fda0003f26270 */
[----:B------:R-:W-:Y:S02]  /*4660*/  @!P1 IMAD.MOV.U32 R6, RZ, RZ, 0x0 ;  /* 0x00000000ff069424 */ /* 0x000fe400078e00ff */
[----:B------:R-:W-:Y:S01]  /*4670*/  @!P1 IMAD.MOV.U32 R7, RZ, RZ, -0x80000 ;  /* 0xfff80000ff079424 */ /* 0x000fe200078e00ff */
[----:B------:R-:W-:Y:S06]  /*4680*/  @!P1 BRA `(.L_x_72) ;  /* 0x00000000004c9947 */ /* 0x000fec0003800000 */
[----:B------:R-:W-:-:S13]  /*4690*/  ISETP.GT.AND P1, PT, R9, 0x7fefffff, PT ;  /* 0x7fefffff0900780c */ /* 0x000fda0003f24270 */
[----:B------:R-:W-:Y:S05]  /*46a0*/  @P1 BRA `(.L_x_73) ;  /* 0x0000000000401947 */ /* 0x000fea0003800000 */
[----:B------:R-:W-:Y:S01]  /*46b0*/  DMUL R6, R8, 8.11296384146066816958e+31 ;  /* 0x4690000008067828 */ /* 0x000fe20000000000 */
[----:B------:R-:W-:Y:S02]  /*46c0*/  IMAD.MOV.U32 R12, RZ, RZ, 0x0 ;  /* 0x00000000ff0c7424 */ /* 0x000fe400078e00ff */
[----:B------:R-:W-:Y:S02]  /*46d0*/  IMAD.MOV.U32 R8, RZ, RZ, RZ ;  /* 0x000000ffff087224 */ /* 0x000fe400078e00ff */
[----:B------:R-:W-:Y:S01]  /*46e0*/  IMAD.MOV.U32 R13, RZ, RZ, 0x3fd80000 ;  /* 0x3fd80000ff0d7424 */ /* 0x000fe200078e00ff */
[----:B------:R-:W0:Y:S03]  /*46f0*/  MUFU.RSQ64H R9, R7 ;  /* 0x0000000700097308 */ /* 0x000e260000001c00 */
[----:B0-----:R-:W-:-:S08]  /*4700*/  DMUL R10, R8, R8 ;  /* 0x00000008080a7228 */ /* 0x001fd00000000000 */
[----:B------:R-:W-:-:S08]  /*4710*/  DFMA R10, R6, -R10, 1 ;  /* 0x3ff00000060a742b */ /* 0x000fd0000000080a */
[----:B------:R-:W-:Y:S02]  /*4720*/  DFMA R12, R10, R12, 0.5 ;  /* 0x3fe000000a0c742b */ /* 0x000fe4000000000c */
[----:B------:R-:W-:-:S08]  /*4730*/  DMUL R10, R8, R10 ;  /* 0x0000000a080a7228 */ /* 0x000fd00000000000 */
[----:B------:R-:W-:-:S08]  /*4740*/  DFMA R10, R12, R10, R8 ;  /* 0x0000000a0c0a722b */ /* 0x000fd00000000008 */
[----:B------:R-:W-:Y:S02]  /*4750*/  DMUL R8, R6, R10 ;  /* 0x0000000a06087228 */ /* 0x000fe40000000000 */
[----:B------:R-:W-:-:S06]  /*4760*/  VIADD R11, R11, 0xfff00000 ;  /* 0xfff000000b0b7836 */ /* 0x000fcc0000000000 */
[----:B------:R-:W-:-:S08]  /*4770*/  DFMA R12, R8, -R8, R6 ;  /* 0x80000008080c722b */ /* 0x000fd00000000006 */
[----:B------:R-:W-:-:S10]  /*4780*/  DFMA R6, R10, R12, R8 ;  /* 0x0000000c0a06722b */ /* 0x000fd40000000008 */
[----:B------:R-:W-:Y:S01]  /*4790*/  VIADD R7, R7, 0xfcb00000 ;  /* 0xfcb0000007077836 */ /* 0x000fe20000000000 */
[----:B------:R-:W-:Y:S06]  /*47a0*/  BRA `(.L_x_72) ;  /* 0x0000000000047947 */ /* 0x000fec0003800000 */
.L_x_73:
[----:B------:R-:W-:-:S11]  /*47b0*/  DADD R6, R8, R8 ;  /* 0x0000000008067229 */ /* 0x000fd60000000008 */
.L_x_72:
[----:B------:R-:W-:Y:S05]  /*47c0*/  BSYNC.RECONVERGENT B1 ;  /* 0x0000000000017941 */ /* 0x000fea0003800200 */
.L_x_70:
[----:B------:R-:W-:Y:S02]  /*47d0*/  IMAD.MOV.U32 R10, RZ, RZ, R6 ;  /* 0x000000ffff0a7224 */ /* 0x000fe400078e0006 */
[----:B------:R-:W-:Y:S02]  /*47e0*/  IMAD.MOV.U32 R11, RZ, RZ, R7 ;  /* 0x000000ffff0b7224 */ /* 0x000fe400078e0007 */
[----:B------:R-:W-:Y:S02]  /*47f0*/  IMAD.MOV.U32 R6, RZ, RZ, R0 ;  /* 0x000000ffff067224 */ /* 0x000fe400078e0000 */
[----:B------:R-:W-:-:S04]  /*4800*/  IMAD.MOV.U32 R7, RZ, RZ, 0x0 ;  /* 0x00000000ff077424 */ /* 0x000fc800078e00ff */
[----:B------:R-:W-:Y:S05]  /*4810*/  RET.REL.NODEC R6 `(fault_tree_mc_kernel) ;  /* 0xffffffb406f87950 */ /* 0x000fea0003c3ffff */
        .type           $fault_tree_mc_kernel$__internal_accurate_pow,@function
        .size           $fault_tree_mc_kernel$__internal_accurate_pow,($fault_tree_mc_kernel$__internal_trig_reduction_slowpathd - $fault_tree_mc_kernel$__internal_accurate_pow)
$fault_tree_mc_kernel$__internal_accurate_pow:
[----:B------:R-:W-:Y:S01]  /*4820*/  ISETP.GT.U32.AND P0, PT, R37, 0xfffff, PT ;  /* 0x000fffff2500780c */ /* 0x000fe20003f04070 */
[----:B------:R-:W-:Y:S01]  /*4830*/  IMAD.MOV.U32 R26, RZ, RZ, R37 ;  /* 0x000000ffff1a7224 */ /* 0x000fe200078e0025 */
[----:B------:R-:W-:Y:S01]  /*4840*/  UMOV UR8, 0x7d2cafe2 ;  /* 0x7d2cafe200087882 */ /* 0x000fe20000000000 */
[----:B------:R-:W-:Y:S01]  /*4850*/  IMAD.MOV.U32 R28, RZ, RZ, R36 ;  /* 0x000000ffff1c7224 */ /* 0x000fe200078e0024 */
[----:B------:R-:W-:Y:S01]  /*4860*/  UMOV UR9, 0x3eb0f5ff ;  /* 0x3eb0f5ff00097882 */ /* 0x000fe20000000000 */
[----:B------:R-:W-:Y:S01]  /*4870*/  IMAD.MOV.U32 R30, RZ, RZ, 0x41ad3b5a ;  /* 0x41ad3b5aff1e7424 */ /* 0x000fe200078e00ff */
[----:B------:R-:W-:Y:S01]  /*4880*/  UMOV UR14, 0x3b39803f ;  /* 0x3b39803f000e7882 */ /* 0x000fe20000000000 */
[----:B------:R-:W-:Y:S01]  /*4890*/  IMAD.MOV.U32 R31, RZ, RZ, 0x3ed0f5d2 ;  /* 0x3ed0f5d2ff1f7424 */ /* 0x000fe200078e00ff */
[----:B------:R-:W-:-:S05]  /*48a0*/  UMOV UR15, 0x3c7abc9e ;  /* 0x3c7abc9e000f7882 */ /* 0x000fca0000000000 */
[----:B------:R-:W-:-:S10]  /*48b0*/  @!P0 DMUL R24, R36, 1.80143985094819840000e+16 ;  /* 0x4350000024188828 */ /* 0x000fd40000000000 */
[----:B------:R-:W-:Y:S02]  /*48c0*/  @!P0 IMAD.MOV.U32 R26, RZ, RZ, R25 ;  /* 0x000000ffff1a8224 */ /* 0x000fe400078e0019 */
[----:B------:R-:W-:Y:S01]  /*48d0*/  @!P0 IMAD.MOV.U32 R28, RZ, RZ, R24 ;  /* 0x000000ffff1c8224 */ /* 0x000fe200078e0018 */
[----:B------:R-:W-:Y:S02]  /*48e0*/  SHF.R.U32.HI R24, RZ, 0x14, R37 ;  /* 0x00000014ff187819 */ /* 0x000fe40000011625 */
[----:B------:R-:W-:Y:S02]  /*48f0*/  LOP3.LUT R26, R26, 0x800fffff, RZ, 0xc0, !PT ;  /* 0x800fffff1a1a7812 */ /* 0x000fe400078ec0ff */
[----:B------:R-:W-:Y:S02]  /*4900*/  @!P0 LEA.HI R24, R25, 0xffffffca, RZ, 0xc ;  /* 0xffffffca19188811 */ /* 0x000fe400078f60ff */
[----:B------:R-:W-:Y:S01]  /*4910*/  LOP3.LUT R29, R26, 0x3ff00000, RZ, 0xfc, !PT ;  /* 0x3ff000001a1d7812 */ /* 0x000fe200078efcff */
[----:B------:R-:W-:-:S02]  /*4920*/  IMAD.MOV.U32 R26, RZ, RZ, RZ ;  /* 0x000000ffff1a7224 */ /* 0x000fc400078e00ff */
[----:B------:R-:W-:Y:S01]  /*4930*/  VIADD R25, R24, 0xfffffc01 ;  /* 0xfffffc0118197836 */ /* 0x000fe20000000000 */
[----:B------:R-:W-:-:S13]  /*4940*/  ISETP.GE.U32.AND P2, PT, R29, 0x3ff6a09f, PT ;  /* 0x3ff6a09f1d00780c */ /* 0x000fda0003f46070 */
        /* <DEDUP_REMOVED lines=14> */
[----:B------:R-:W-:-:S06]  /*4a30*/  UMOV UR9, 0x3ef3b20a ;  /* 0x3ef3b20a00097882 */ /* 0x000fcc0000000000 */
[----:B------:R-:W-:Y:S01]  /*4a40*/  DFMA R34, R40, R30, UR8 ;  /* 0x0000000828227e2b */ /* 0x000fe2000800001e */
[----:B------:R-:W-:Y:S01]  /*4a50*/  UMOV UR8, 0xe4faecd5 ;  /* 0xe4faecd500087882 */ /* 0x000fe20000000000 */
[----:B------:R-:W-:Y:S01]  /*4a60*/  UMOV UR9, 0x3f1745cd ;  /* 0x3f1745cd00097882 */ /* 0x000fe20000000000 */
[----:B------:R-:W-:-:S05]  /*4a70*/  DADD R30, R28, -R26 ;  /* 0x000000001c1e7229 */ /* 0x000fca000000081a */
[----:B------:R-:W-:Y:S01]  /*4a80*/  DFMA R34, R40, R34, UR8 ;  /* 0x0000000828227e2b */ /* 0x000fe20008000022 */
[----:B------:R-:W-:Y:S01]  /*4a90*/  UMOV UR8, 0x258a578b ;  /* 0x258a578b00087882 */ /* 0x000fe20000000000 */
[----:B------:R-:W-:Y:S01]  /*4aa0*/  UMOV UR9, 0x3f3c71c7 ;  /* 0x3f3c71c700097882 */ /* 0x000fe20000000000 */
[----:B------:R-:W-:-:S05]  /*4ab0*/  DADD R30, R30, R30 ;  /* 0x000000001e1e7229 */ /* 0x000fca000000001e */
[----:B------:R-:W-:Y:S01]  /*4ac0*/  DFMA R34, R40, R34, UR8 ;  /* 0x0000000828227e2b */ /* 0x000fe20008000022 */
[----:B------:R-:W-:Y:S01]  /*4ad0*/  UMOV UR8, 0x9242b910 ;  /* 0x9242b91000087882 */ /* 0x000fe20000000000 */
[----:B------:R-:W-:Y:S01]  /*4ae0*/  UMOV UR9, 0x3f624924 ;  /* 0x3f62492400097882 */ /* 0x000fe20000000000 */
[----:B------:R-:W-:-:S05]  /*4af0*/  DFMA R30, R28, -R26, R30 ;  /* 0x8000001a1c1e722b */ /* 0x000fca000000001e */
[----:B------:R-:W-:Y:S01]  /*4b00*/  DFMA R34, R40, R34, UR8 ;  /* 0x0000000828227e2b */ /* 0x000fe20008000022 */
[----:B------:R-:W-:Y:S01]  /*4b10*/  UMOV UR8, 0x99999dfb ;  /* 0x99999dfb00087882 */ /* 0x000fe20000000000 */
[----:B------:R-:W-:Y:S01]  /*4b20*/  UMOV UR9, 0x3f899999 ;  /* 0x3f89999900097882 */ /* 0x000fe20000000000 */
[----:B------:R-:W-:Y:S02]  /*4b30*/  DMUL R30, R32, R30 ;  /* 0x0000001e201e7228 */ /* 0x000fe40000000000 */
[----:B------:R-:W-:-:S03]  /*4b40*/  DMUL R32, R26, R26 ;  /* 0x0000001a1a207228 */ /* 0x000fc60000000000 */
[----:B------:R-:W-:Y:S01]  /*4b50*/  DFMA R34, R40, R34, UR8 ;  /* 0x0000000828227e2b */ /* 0x000fe20008000022 */
[----:B------:R-:W-:Y:S01]  /*4b60*/  UMOV UR8, 0x55555555 ;  /* 0x5555555500087882 */ /* 0x000fe20000000000 */
[----:B------:R-:W-:-:S03]  /*4b70*/  UMOV UR9, 0x3fb55555 ;  /* 0x3fb5555500097882 */ /* 0x000fc60000000000 */
[----:B------:R-:W-:-:S03]  /*4b80*/  DMUL R36, R26, R32 ;  /* 0x000000201a247228 */ /* 0x000fc60000000000 */
[----:B------:R-:W-:-:S08]  /*4b90*/  DFMA R28, R40, R34, UR8 ;  /* 0x00000008281c7e2b */ /* 0x000fd00008000022 */
[----:B------:R-:W-:Y:S01]  /*4ba0*/  DADD R38, -R28, UR8 ;  /* 0x000000081c267e29 */ /* 0x000fe20008000100 */
[----:B------:R-:W-:Y:S01]  /*4bb0*/  UMOV UR8, 0xb9e7b0 ;  /* 0x00b9e7b000087882 */ /* 0x000fe20000000000 */
[----:B------:R-:W-:-:S06]  /*4bc0*/  UMOV UR9, 0x3c46a4cb ;  /* 0x3c46a4cb00097882 */ /* 0x000fcc0000000000 */
[----:B------:R-:W-:Y:S02]  /*4bd0*/  DFMA R38, R40, R34, R38 ;  /* 0x000000222826722b */ /* 0x000fe40000000026 */
[----:B------:R-:W-:Y:S01]  /*4be0*/  DFMA R40, R26, R26, -R32 ;  /* 0x0000001a1a28722b */ /* 0x000fe20000000820 */
[----:B------:R-:W-:Y:S02]  /*4bf0*/  VIADD R35, R31, 0x100000 ;  /* 0x001000001f237836 */ /* 0x000fe40000000000 */
[----:B------:R-:W-:-:S03]  /*4c00*/  IMAD.MOV.U32 R34, RZ, RZ, R30 ;  /* 0x000000ffff227224 */ /* 0x000fc600078e001e */
[----:B------:R-:W-:Y:S01]  /*4c10*/  DADD R38, R38, -UR8 ;  /* 0x8000000826267e29 */ /* 0x000fe20008000000 */
[----:B------:R-:W-:Y:S01]  /*4c20*/  UMOV UR8, 0x80000000 ;  /* 0x8000000000087882 */ /* 0x000fe20000000000 */
[----:B------:R-:W-:Y:S01]  /*4c30*/  UMOV UR9, 0x43300000 ;  /* 0x4330000000097882 */ /* 0x000fe20000000000 */
[C---:B------:R-:W-:Y:S02]  /*4c40*/  DFMA R34, R26.reuse, R34, R40 ;  /* 0x000000221a22722b */ /* 0x040fe40000000028 */
[----:B------:R-:W-:-:S08]  /*4c50*/  DFMA R40, R26, R32, -R36 ;  /* 0x000000201a28722b */ /* 0x000fd00000000824 */
[----:B------:R-:W-:Y:S02]  /*4c60*/  DFMA R40, R30, R32, R40 ;  /* 0x000000201e28722b */ /* 0x000fe40000000028 */
[----:B------:R-:W-:-:S06]  /*4c70*/  DADD R32, R28, R38 ;  /* 0x000000001c207229 */ /* 0x000fcc0000000026 */
[----:B------:R-:W-:Y:S02]  /*4c80*/  DFMA R34, R26, R34, R40 ;  /* 0x000000221a22722b */ /* 0x000fe40000000028 */
[----:B------:R-:W-:-:S08]  /*4c90*/  DADD R28, R28, -R32 ;  /* 0x000000001c1c7229 */ /* 0x000fd00000000820 */
[----:B------:R-:W-:Y:S02]  /*4ca0*/  DADD R40, R38, R28 ;  /* 0x0000000026287229 */ /* 0x000fe4000000001c */
[----:B------:R-:W-:-:S08]  /*4cb0*/  DMUL R38, R32, R36 ;  /* 0x0000002420267228 */ /* 0x000fd00000000000 */
[----:B------:R-:W-:-:S08]  /*4cc0*/  DFMA R28, R32, R36, -R38 ;  /* 0x00000024201c722b */ /* 0x000fd00000000826 */
[----:B------:R-:W-:-:S08]  /*4cd0*/  DFMA R28, R32, R34, R28 ;  /* 0x00000022201c722b */ /* 0x000fd0000000001c */
[----:B------:R-:W-:-:S08]  /*4ce0*/  DFMA R40, R40, R36, R28 ;  /* 0x000000242828722b */ /* 0x000fd0000000001c */
[----:B------:R-:W-:-:S08]  /*4cf0*/  DADD R32, R38, R40 ;  /* 0x0000000026207229 */ /* 0x000fd00000000028 */
[--C-:B------:R-:W-:Y:S02]  /*4d00*/  DADD R28, R26, R32.reuse ;  /* 0x000000001a1c7229 */ /* 0x100fe40000000020 */
[----:B------:R-:W-:-:S06]  /*4d10*/  DADD R38, R38, -R32 ;  /* 0x0000000026267229 */ /* 0x000fcc0000000820 */
[----:B------:R-:W-:Y:S02]  /*4d20*/  DADD R26, R26, -R28 ;  /* 0x000000001a1a7229 */ /* 0x000fe4000000081c */
[----:B------:R-:W-:-:S06]  /*4d30*/  DADD R38, R40, R38 ;  /* 0x0000000028267229 */ /* 0x000fcc0000000026 */
[----:B------:R-:W-:-:S08]  /*4d40*/  DADD R26, R32, R26 ;  /* 0x00000000201a7229 */ /* 0x000fd0000000001a */
[----:B------:R-:W-:-:S08]  /*4d50*/  DADD R26, R38, R26 ;  /* 0x00000000261a7229 */ /* 0x000fd0000000001a */
[----:B------:R-:W-:Y:S01]  /*4d60*/  DADD R32, R30, R26 ;  /* 0x000000001e207229 */ /* 0x000fe2000000001a */
[----:B------:R-:W-:Y:S01]  /*4d70*/  LOP3.LUT R26, R25, 0x80000000, RZ, 0x3c, !PT ;  /* 0x80000000191a7812 */ /* 0x000fe200078e3cff */
[----:B------:R-:W-:-:S06]  /*4d80*/  IMAD.MOV.U32 R27, RZ, RZ, 0x43300000 ;  /* 0x43300000ff1b7424 */ /* 0x000fcc00078e00ff */
[----:B------:R-:W-:Y:S02]  /*4d90*/  DADD R30, R28, R32 ;  /* 0x000000001c1e7229 */ /* 0x000fe40000000020 */
[----:B------:R-:W-:Y:S01]  /*4da0*/  DADD R26, R26, -UR8 ;  /* 0x800000081a1a7e29 */ /* 0x000fe20008000000 */
[----:B------:R-:W-:Y:S01]  /*4db0*/  UMOV UR8, 0xfefa39ef ;  /* 0xfefa39ef00087882 */ /* 0x000fe20000000000 */
[----:B------:R-:W-:-:S04]  /*4dc0*/  UMOV UR9, 0x3fe62e42 ;  /* 0x3fe62e4200097882 */ /* 0x000fc80000000000 */
[--C-:B------:R-:W-:Y:S02]  /*4dd0*/  DADD R34, R28, -R30.reuse ;  /* 0x000000001c227229 */ /* 0x100fe4000000081e */
[----:B------:R-:W-:-:S06]  /*4de0*/  DFMA R24, R26, UR8, R30 ;  /* 0x000000081a187c2b */ /* 0x000fcc000800001e */
[----:B------:R-:W-:Y:S02]  /*4df0*/  DADD R34, R32, R34 ;  /* 0x0000000020227229 */ /* 0x000fe40000000022 */
[----:B------:R-:W-:Y:S01]  /*4e00*/  DFMA R28, R26, -UR8, R24 ;  /* 0x800000081a1c7c2b */ /* 0x000fe20008000018 */
[----:B------:R-:W-:Y:S01]  /*4e10*/  LOP3.LUT R33, R51, 0xff0fffff, RZ, 0xc0, !PT ;  /* 0xff0fffff33217812 */ /* 0x000fe200078ec0ff */
[----:B------:R-:W-:-:S06]  /*4e20*/  IMAD.MOV.U32 R32, RZ, RZ, R50 ;  /* 0x000000ffff207224 */ /* 0x000fcc00078e0032 */
[----:B------:R-:W-:-:S08]  /*4e30*/  DADD R28, -R30, R28 ;  /* 0x000000001e1c7229 */ /* 0x000fd0000000011c */
[----:B------:R-:W-:-:S08]  /*4e40*/  DADD R28, R34, -R28 ;  /* 0x00000000221c7229 */ /* 0x000fd0000000081c */
[----:B------:R-:W-:Y:S01]  /*4e50*/  DFMA R26, R26, UR14, R28 ;  /* 0x0000000e1a1a7c2b */ /* 0x000fe2000800001c */
[----:B------:R-:W-:-:S05]  /*4e60*/  IMAD.SHL.U32 R28, R51, 0x2, RZ ;  /* 0x00000002331c7824 */ /* 0x000fca00078e00ff */
[----:B------:R-:W-:Y:S02]  /*4e70*/  ISETP.GT.U32.AND P0, PT, R28, -0x2000001, PT ;  /* 0xfdffffff1c00780c */ /* 0x000fe40003f04070 */
[----:B------:R-:W-:Y:S02]  /*4e80*/  DADD R28, R24, R26 ;  /* 0x00000000181c7229 */ /* 0x000fe4000000001a */
[----:B------:R-:W-:-:S06]  /*4e90*/  SEL R33, R33, R51, P0 ;  /* 0x0000003321217207 */ /* 0x000fcc0000000000 */
[----:B------:R-:W-:Y:S02]  /*4ea0*/  DADD R24, R24, -R28 ;  /* 0x0000000018187229 */ /* 0x000fe4000000081c */
[----:B------:R-:W-:-:S06]  /*4eb0*/  DMUL R34, R28, R32 ;  /* 0x000000201c227228 */ /* 0x000fcc0000000000 */
[----:B------:R-:W-:Y:S02]  /*4ec0*/  DADD R24, R26, R24 ;  /* 0x000000001a187229 */ /* 0x000fe40000000018 */
[----:B------:R-:W-:-:S08]  /*4ed0*/  DFMA R28, R28, R32, -R34 ;  /* 0x000000201c1c722b */ /* 0x000fd00000000822 */
[----:B------:R-:W-:Y:S01]  /*4ee0*/  DFMA R32, R24, R32, R28 ;  /* 0x000000201820722b */ /* 0x000fe2000000001c */
[----:B------:R-:W-:Y:S02]  /*4ef0*/  IMAD.MOV.U32 R24, RZ, RZ, 0x652b82fe ;  /* 0x652b82feff187424 */ /* 0x000fe400078e00ff */
[----:B------:R-:W-:-:S05]  /*4f00*/  IMAD.MOV.U32 R25, RZ, RZ, 0x3ff71547 ;  /* 0x3ff71547ff197424 */ /* 0x000fca00078e00ff */
[----:B------:R-:W-:-:S08]  /*4f10*/  DADD R26, R34, R32 ;  /* 0x00000000221a7229 */ /* 0x000fd00000000020 */
[----:B------:R-:W-:Y:S02]  /*4f20*/  DFMA R24, R26, R24, 6.75539944105574400000e+15 ;  /* 0x433800001a18742b */ /* 0x000fe40000000018 */
[----:B------:R-:W-:Y:S01]  /*4f30*/  FSETP.GEU.AND P0, PT, |R27|, 4.1917929649353027344, PT ;  /* 0x4086232b1b00780b */ /* 0x000fe20003f0e200 */
[----:B------:R-:W-:-:S05]  /*4f40*/  DADD R34, R34, -R26 ;  /* 0x0000000022227229 */ /* 0x000fca000000081a */
[----:B------:R-:W-:-:S03]  /*4f50*/  DADD R28, R24, -6.75539944105574400000e+15 ;  /* 0xc3380000181c7429 */ /* 0x000fc60000000000 */
[----:B------:R-:W-:-:S05]  /*4f60*/  DADD R32, R32, R34 ;  /* 0x0000000020207229 */ /* 0x000fca0000000022 */
        /* <DEDUP_REMOVED lines=50> */
.L_x_74:
[----:B------:R-:W-:Y:S01]  /*5290*/  DFMA R32, R32, R30, R30 ;  /* 0x0000001e2020722b */ /* 0x000fe2000000001e */
[----:B------:R-:W-:Y:S01]  /*52a0*/  IMAD.MOV.U32 R24, RZ, RZ, R0 ;  /* 0x000000ffff187224 */ /* 0x000fe200078e0000 */
[----:B------:R-:W-:Y:S01]  /*52b0*/  DSETP.NEU.AND P0, PT, |R30|, +INF , PT ;  /* 0x7ff000001e00742a */ /* 0x000fe20003f0d200 */
[----:B------:R-:W-:-:S07]  /*52c0*/  IMAD.MOV.U32 R25, RZ, RZ, 0x0 ;  /* 0x00000000ff197424 */ /* 0x000fce00078e00ff */
[----:B------:R-:W-:Y:S02]  /*52d0*/  FSEL R29, R30, R32, !P0 ;  /* 0x000000201e1d7208 */ /* 0x000fe40004000000 */
[----:B------:R-:W-:Y:S01]  /*52e0*/  FSEL R30, R31, R33, !P0 ;  /* 0x000000211f1e7208 */ /* 0x000fe20004000000 */
[----:B------:R-:W-:Y:S06]  /*52f0*/  RET.REL.NODEC R24 `(fault_tree_mc_kernel) ;  /* 0xffffffac18407950 */ /* 0x000fec0003c3ffff */
        .type           $fault_tree_mc_kernel$__internal_trig_reduction_slowpathd,@function
        .size           $fault_tree_mc_kernel$__internal_trig_reduction_slowpathd,(.L_x_87 - $fault_tree_mc_kernel$__internal_trig_reduction_slowpathd)
$fault_tree_mc_kernel$__internal_trig_reduction_slowpathd:
[--C-:B------:R-:W-:Y:S01]  /*5300*/  SHF.R.U32.HI R0, RZ, 0x14, R9.reuse ;  /* 0x00000014ff007819 */ /* 0x100fe20000011609 */
[----:B------:R-:W-:Y:S02]  /*5310*/  IMAD.MOV.U32 R10, RZ, RZ, R8 ;  /* 0x000000ffff0a7224 */ /* 0x000fe400078e0008 */
[----:B------:R-:W-:Y:S01]  /*5320*/  IMAD.MOV.U32 R7, RZ, RZ, R9 ;  /* 0x000000ffff077224 */ /* 0x000fe200078e0009 */
[----:B------:R-:W-:Y:S01]  /*5330*/  LOP3.LUT R11, R0, 0x7ff, RZ, 0xc0, !PT ;  /* 0x000007ff000b7812 */ /* 0x000fe200078ec0ff */
[----:B------:R-:W-:-:S03]  /*5340*/  IMAD.MOV.U32 R6, RZ, RZ, RZ ;  /* 0x000000ffff067224 */ /* 0x000fc600078e00ff */
[----:B------:R-:W-:-:S13]  /*5350*/  ISETP.NE.AND P0, PT, R11, 0x7ff, PT ;  /* 0x000007ff0b00780c */ /* 0x000fda0003f05270 */
[----:B------:R-:W-:Y:S05]  /*5360*/  @!P0 BRA `(.L_x_75) ;  /* 0x0000000800508947 */ /* 0x000fea0003800000 */
[----:B------:R-:W-:Y:S01]  /*5370*/  VIADD R6, R11, 0xfffffc00 ;  /* 0xfffffc000b067836 */ /* 0x000fe20000000000 */
[----:B------:R-:W-:Y:S01]  /*5380*/  BSSY.RECONVERGENT B2, `(.L_x_76) ;  /* 0x0000031000027945 */ /* 0x000fe20003800200 */
[----:B------:R-:W-:Y:S01]  /*5390*/  IMAD.MOV.U32 R25, RZ, RZ, R9 ;  /* 0x000000ffff197224 */ /* 0x000fe200078e0009 */
[----:B------:R-:W-:Y:S02]  /*53a0*/  CS2R R26, SRZ ;  /* 0x00000000001a7805 */ /* 0x000fe4000001ff00 */
[----:B------:R-:W-:Y:S02]  /*53b0*/  SHF.R.U32.HI R8, RZ, 0x6, R6 ;  /* 0x00000006ff087819 */ /* 0x000fe40000011606 */
[----:B------:R-:W-:Y:S02]  /*53c0*/  ISETP.GE.U32.AND P0, PT, R6, 0x80, PT ;  /* 0x000000800600780c */ /* 0x000fe40003f06070 */
[C---:B------:R-:W-:Y:S02]  /*53d0*/  IADD3 R13, PT, PT, -R8.reuse, 0x13, RZ ;  /* 0x00000013080d7810 */ /* 0x040fe40007ffe1ff */
[----:B------:R-:W-:-:S02]  /*53e0*/  IADD3 R6, PT, PT, -R8, 0xf, RZ ;  /* 0x0000000f08067810 */ /* 0x000fc40007ffe1ff */
[----:B------:R-:W-:-:S04]  /*53f0*/  SEL R13, R13, 0x12, P0 ;  /* 0x000000120d0d7807 */ /* 0x000fc80000000000 */
[----:B------:R-:W-:-:S13]  /*5400*/  ISETP.GE.AND P0, PT, R6, R13, PT ;  /* 0x0000000d0600720c */ /* 0x000fda0003f06270 */
[----:B------:R-:W-:Y:S05]  /*5410*/  @P0 BRA `(.L_x_77) ;  /* 0x00000000009c0947 */ /* 0x000fea0003800000 */
[----:B------:R-:W0:Y:S01]  /*5420*/  LDC.64 R16, c[0x0][0x358] ;  /* 0x0000d600ff107b82 */ /* 0x000e220000000a00 */
[C---:B------:R-:W-:Y:S01]  /*5430*/  SHF.L.U64.HI R7, R10.reuse, 0xb, R7 ;  /* 0x0000000b0a077819 */ /* 0x040fe20000010207 */
[----:B------:R-:W-:Y:S01]  /*5440*/  BSSY.RECONVERGENT B3, `(.L_x_78) ;  /* 0x0000023000037945 */ /* 0x000fe20003800200 */
[----:B------:R-:W-:Y:S01]  /*5450*/  IMAD.SHL.U32 R29, R10, 0x800, RZ ;  /* 0x000008000a1d7824 */ /* 0x000fe200078e00ff */
[----:B------:R-:W-:Y:S01]  /*5460*/  IADD3 R9, PT, PT, RZ, -R8, -R13 ;  /* 0x80000008ff097210 */ /* 0x000fe20007ffe80d */
[----:B------:R-:W-:Y:S01]  /*5470*/  IMAD.MOV.U32 R15, RZ, RZ, R6 ;  /* 0x000000ffff0f7224 */ /* 0x000fe200078e0006 */
[----:B------:R-:W-:Y:S01]  /*5480*/  CS2R R26, SRZ ;  /* 0x00000000001a7805 */ /* 0x000fe2000001ff00 */
[----:B------:R-:W-:Y:S01]  /*5490*/  IMAD.MOV.U32 R12, RZ, RZ, RZ ;  /* 0x000000ffff0c7224 */ /* 0x000fe200078e00ff */
[----:B------:R-:W-:-:S07]  /*54a0*/  LOP3.LUT R31, R7, 0x80000000, RZ, 0xfc, !PT ;  /* 0x80000000071f7812 */ /* 0x000fce00078efcff */
.L_x_79:
[----:B------:R-:W1:Y:S01]  /*54b0*/  LDC.64 R6, c[0x4][RZ] ;  /* 0x01000000ff067b82 */ /* 0x000e620000000a00 */
[----:B0-----:R-:W-:Y:S02]  /*54c0*/  R2UR UR8, R16 ;  /* 0x00000000100872ca */ /* 0x001fe400000e0000 */
[----:B------:R-:W-:Y:S01]  /*54d0*/  R2UR UR9, R17 ;  /* 0x00000000110972ca */ /* 0x000fe200000e0000 */
[----:B-1----:R-:W-:-:S12]  /*54e0*/  IMAD.WIDE R6, R15, 0x8, R6 ;  /* 0x000000080f067825 */ /* 0x002fd800078e0206 */
[----:B------:R-:W2:Y:S01]  /*54f0*/  LDG.E.64.CONSTANT R6, desc[UR8][R6.64] ;  /* 0x0000000806067981 */ /* 0x000ea2000c1e9b00 */
[----:B------:R-:W-:Y:S02]  /*5500*/  IMAD.MOV.U32 R10, RZ, RZ, R26 ;  /* 0x000000ffff0a7224 */ /* 0x000fe400078e001a */
[----:B------:R-:W-:Y:S02]  /*5510*/  IMAD.MOV.U32 R11, RZ, RZ, R27 ;  /* 0x000000ffff0b7224 */ /* 0x000fe400078e001b */
[----:B------:R-:W-:Y:S02]  /*5520*/  VIADD R9, R9, 0x1 ;  /* 0x0000000109097836 */ /* 0x000fe40000000000 */
[----:B------:R-:W-:Y:S02]  /*5530*/  VIADD R15, R15, 0x1 ;  /* 0x000000010f0f7836 */ /* 0x000fe40000000000 */
[----:B--2---:R-:W-:-:S04]  /*5540*/  IMAD.WIDE.U32 R10, P2, R6, R29, R10 ;  /* 0x0000001d060a7225 */ /* 0x004fc8000784000a */
[----:B------:R-:W-:Y:S02]  /*5550*/  IMAD R19, R6, R31, RZ ;  /* 0x0000001f06137224 */ /* 0x000fe400078e02ff */
[CC--:B------:R-:W-:Y:S02]  /*5560*/  IMAD R18, R7.reuse, R29.reuse, RZ ;  /* 0x0000001d07127224 */ /* 0x0c0fe400078e02ff */
[----:B------:R-:W-:Y:S01]  /*5570*/  IMAD.HI.U32 R27, R7, R29, RZ ;  /* 0x0000001d071b7227 */ /* 0x000fe200078e00ff */
[----:B------:R-:W-:-:S03]  /*5580*/  IADD3 R11, P0, PT, R19, R11, RZ ;  /* 0x0000000b130b7210 */ /* 0x000fc60007f1e0ff */
[----:B------:R-:W-:Y:S01]  /*5590*/  IMAD R19, R12, 0x8, R1 ;  /* 0x000000080c137824 */ /* 0x000fe200078e0201 */
[----:B------:R-:W-:Y:S01]  /*55a0*/  IADD3 R11, P1, PT, R18, R11, RZ ;  /* 0x0000000b120b7210 */ /* 0x000fe20007f3e0ff */
[----:B------:R-:W-:-:S04]  /*55b0*/  IMAD.HI.U32 R18, R6, R31, RZ ;  /* 0x0000001f06127227 */ /* 0x000fc800078e00ff */
[----:B------:R-:W-:Y:S01]  /*55c0*/  IMAD.X R6, RZ, RZ, R18, P2 ;  /* 0x000000ffff067224 */ /* 0x000fe200010e0612 */
[----:B------:R1:W-:Y:S01]  /*55d0*/  STL.64 [R19], R10 ;  /* 0x0000000a13007387 */ /* 0x0003e20000100a00 */
[----:B------:R-:W-:-:S03]  /*55e0*/  IMAD.HI.U32 R18, R7, R31, RZ ;  /* 0x0000001f07127227 */ /* 0x000fc600078e00ff */
[----:B------:R-:W-:Y:S01]  /*55f0*/  IADD3.X R6, P0, PT, R27, R6, RZ, P0, !PT ;  /* 0x000000061b067210 */ /* 0x000fe2000071e4ff */
[----:B------:R-:W-:Y:S02]  /*5600*/  IMAD R7, R7, R31, RZ ;  /* 0x0000001f07077224 */ /* 0x000fe400078e02ff */
[----:B------:R-:W-:-:S03]  /*5610*/  VIADD R12, R12, 0x1 ;  /* 0x000000010c0c7836 */ /* 0x000fc60000000000 */
[----:B------:R-:W-:Y:S01]  /*5620*/  IADD3.X R26, P1, PT, R7, R6, RZ, P1, !PT ;  /* 0x00000006071a7210 */ /* 0x000fe20000f3e4ff */
[----:B------:R-:W-:Y:S01]  /*5630*/  IMAD.X R6, RZ, RZ, R18, P0 ;  /* 0x000000ffff067224 */ /* 0x000fe200000e0612 */
[----:B------:R-:W-:-:S03]  /*5640*/  ISETP.NE.AND P0, PT, R9, -0xf, PT ;  /* 0xfffffff10900780c */ /* 0x000fc60003f05270 */
[----:B------:R-:W-:-:S10]  /*5650*/  IMAD.X R27, RZ, RZ, R6, P1 ;  /* 0x000000ffff1b7224 */ /* 0x000fd400008e0606 */
[----:B-1----:R-:W-:Y:S05]  /*5660*/  @P0 BRA `(.L_x_79) ;  /* 0xfffffffc00900947 */ /* 0x002fea000383ffff */
[----:B------:R-:W-:Y:S05]  /*5670*/  BSYNC.RECONVERGENT B3 ;  /* 0x0000000000037941 */ /* 0x000fea0003800200 */
.L_x_78:
[----:B------:R-:W-:-:S07]  /*5680*/  IMAD.MOV.U32 R6, RZ, RZ, R13 ;  /* 0x000000ffff067224 */ /* 0x000fce00078e000d */
.L_x_77:
[----:B------:R-:W-:Y:S05]  /*5690*/  BSYNC.RECONVERGENT B2 ;  /* 0x0000000000027941 */ /* 0x000fea0003800200 */
.L_x_76:
[----:B------:R-:W-:Y:S01]  /*56a0*/  LOP3.LUT P0, R31, R0, 0x3f, RZ, 0xc0, !PT ;  /* 0x0000003f001f7812 */ /* 0x000fe2000780c0ff */
[----:B------:R-:W-:-:S04]  /*56b0*/  IMAD.IADD R0, R8, 0x1, R6 ;  /* 0x0000000108007824 */ /* 0x000fc800078e0206 */
[----:B------:R-:W-:-:S05]  /*56c0*/  IMAD.U32 R29, R0, 0x8, R1 ;  /* 0x00000008001d7824 */ /* 0x000fca00078e0001 */
[----:B------:R0:W-:Y:S04]  /*56d0*/  STL.64 [R29+-0x78], R26 ;  /* 0xffff881a1d007387 */ /* 0x0001e80000100a00 */
[----:B------:R-:W2:Y:S04]  /*56e0*/  @P0 LDL.64 R12, [R1+0x8] ;  /* 0x00000800010c0983 */ /* 0x000ea80000100a00 */
[----:B------:R-:W3:Y:S04]  /*56f0*/  LDL.64 R8, [R1+0x10] ;  /* 0x0000100001087983 */ /* 0x000ee80000100a00 */
[----:B------:R-:W4:Y:S01]  /*5700*/  LDL.64 R6, [R1+0x18] ;  /* 0x0000180001067983 */ /* 0x000f220000100a00 */
[----:B------:R-:W-:Y:S01]  /*5710*/  @P0 LOP3.LUT R0, R31, 0x3f, RZ, 0x3c, !PT ;  /* 0x0000003f1f000812 */ /* 0x000fe200078e3cff */
[----:B------:R-:W-:Y:S01]  /*5720*/  BSSY.RECONVERGENT B2, `(.L_x_80) ;  /* 0x0000034000027945 */ /* 0x000fe20003800200 */
[----:B--2---:R-:W-:-:S02]  /*5730*/  @P0 SHF.R.U64 R11, R12, 0x1, R13 ;  /* 0x000000010c0b0819 */ /* 0x004fc4000000120d */
[----:B------:R-:W-:Y:S02]  /*5740*/  @P0 SHF.R.U32.HI R13, RZ, 0x1, R13 ;  /* 0x00000001ff0d0819 */ /* 0x000fe4000001160d */
[CC--:B---3--:R-:W-:Y:S02]  /*5750*/  @P0 SHF.L.U32 R15, R8.reuse, R31.reuse, RZ ;  /* 0x0000001f080f0219 */ /* 0x0c8fe400000006ff */
[----:B------:R-:W-:Y:S02]  /*5760*/  @P0 SHF.R.U64 R10, R11, R0, R13 ;  /* 0x000000000b0a0219 */ /* 0x000fe4000000120d */
[--C-:B------:R-:W-:Y:S02]  /*5770*/  @P0 SHF.R.U32.HI R19, RZ, 0x1, R9.reuse ;  /* 0x00000001ff130819 */ /* 0x100fe40000011609 */
[C-C-:B------:R-:W-:Y:S02]  /*5780*/  @P0 SHF.R.U64 R17, R8.reuse, 0x1, R9.reuse ;  /* 0x0000000108110819 */ /* 0x140fe40000001209 */
[----:B------:R-:W-:-:S02]  /*5790*/  @P0 SHF.L.U64.HI R12, R8, R31, R9 ;  /* 0x0000001f080c0219 */ /* 0x000fc40000010209 */
[----:B------:R-:W-:Y:S02]  /*57a0*/  @P0 SHF.R.U32.HI R11, RZ, R0, R13 ;  /* 0x00000000ff0b0219 */ /* 0x000fe4000001160d */
[----:B------:R-:W-:Y:S02]  /*57b0*/  @P0 LOP3.LUT R8, R15, R10, RZ, 0xfc, !PT ;  /* 0x0000000a0f080212 */ /* 0x000fe400078efcff */
[----:B----4-:R-:W-:Y:S02]  /*57c0*/  @P0 SHF.L.U32 R13, R6, R31, RZ ;  /* 0x0000001f060d0219 */ /* 0x010fe400000006ff */
[----:B------:R-:W-:Y:S02]  /*57d0*/  @P0 SHF.R.U64 R16, R17, R0, R19 ;  /* 0x0000000011100219 */ /* 0x000fe40000001213 */
[----:B------:R-:W-:Y:S01]  /*57e0*/  @P0 LOP3.LUT R9, R12, R11, RZ, 0xfc, !PT ;  /* 0x0000000b0c090212 */ /* 0x000fe200078efcff */
[----:B------:R-:W-:Y:S01]  /*57f0*/  IMAD.SHL.U32 R12, R8, 0x4, RZ ;  /* 0x00000004080c7824 */ /* 0x000fe200078e00ff */
[----:B------:R-:W-:-:S02]  /*5800*/  @P0 SHF.L.U64.HI R11, R6, R31, R7 ;  /* 0x0000001f060b0219 */ /* 0x000fc40000010207 */
[----:B------:R-:W-:Y:S02]  /*5810*/  @P0 LOP3.LUT R6, R13, R16, RZ, 0xfc, !PT ;  /* 0x000000100d060212 */ /* 0x000fe400078efcff */
[----:B------:R-:W-:Y:S02]  /*5820*/  @P0 SHF.R.U32.HI R0, RZ, R0, R19 ;  /* 0x00000000ff000219 */ /* 0x000fe40000011613 */
[----:B------:R-:W-:Y:S02]  /*5830*/  SHF.L.U64.HI R13, R8, 0x2, R9 ;  /* 0x00000002080d7819 */ /* 0x000fe40000010209 */
[----:B------:R-:W-:Y:S02]  /*5840*/  @P0 LOP3.LUT R7, R11, R0, RZ, 0xfc, !PT ;  /* 0x000000000b070212 */ /* 0x000fe400078efcff */
[----:B------:R-:W-:Y:S02]  /*5850*/  SHF.L.W.U32.HI R9, R9, 0x2, R6 ;  /* 0x0000000209097819 */ /* 0x000fe40000010e06 */
[----:B------:R-:W-:-:S02]  /*5860*/  IADD3 RZ, P0, PT, RZ, -R12, RZ ;  /* 0x8000000cffff7210 */ /* 0x000fc40007f1e0ff */
[----:B------:R-:W-:Y:S02]  /*5870*/  LOP3.LUT R0, RZ, R13, RZ, 0x33, !PT ;  /* 0x0000000dff007212 */ /* 0x000fe400078e33ff */
[----:B------:R-:W-:Y:S02]  /*5880*/  SHF.L.W.U32.HI R6, R6, 0x2, R7 ;  /* 0x0000000206067819 */ /* 0x000fe40000010e07 */
[----:B------:R-:W-:Y:S02]  /*5890*/  LOP3.LUT R10, RZ, R9, RZ, 0x33, !PT ;  /* 0x00000009ff0a7212 */ /* 0x000fe400078e33ff */
[----:B------:R-:W-:Y:S02]  /*58a0*/  IADD3.X R8, P0, PT, RZ, R0, RZ, P0, !PT ;  /* 0x00000000ff087210 */ /* 0x000fe4000071e4ff */
[----:B------:R-:W-:Y:S02]  /*58b0*/  LOP3.LUT R0, RZ, R6, RZ, 0x33, !PT ;  /* 0x00000006ff007212 */ /* 0x000fe400078e33ff */
[----:B------:R-:W-:-:S02]  /*58c0*/  IADD3.X R10, P1, PT, RZ, R10, RZ, P0, !PT ;  /* 0x0000000aff0a7210 */ /* 0x000fc4000073e4ff */
[----:B------:R-:W-:-:S03]  /*58d0*/  ISETP.GT.U32.AND P2, PT, R9, -0x1, PT ;  /* 0xffffffff0900780c */ /* 0x000fc60003f44070 */
[----:B------:R-:W-:Y:S01]  /*58e0*/  IMAD.X R11, RZ, RZ, R0, P1 ;  /* 0x000000ffff0b7224 */ /* 0x000fe200008e0600 */
[----:B------:R-:W-:-:S04]  /*58f0*/  ISETP.GT.AND.EX P0, PT, R6, -0x1, PT, P2 ;  /* 0xffffffff0600780c */ /* 0x000fc80003f04320 */
[----:B------:R-:W-:Y:S02]  /*5900*/  SEL R16, R6, R11, P0 ;  /* 0x0000000b06107207 */ /* 0x000fe40000000000 */
[----:B------:R-:W-:Y:S02]  /*5910*/  SEL R11, R9, R10, P0 ;  /* 0x0000000a090b7207 */ /* 0x000fe40000000000 */
[----:B------:R-:W-:Y:S02]  /*5920*/  ISETP.NE.U32.AND P1, PT, R16, RZ, PT ;  /* 0x000000ff1000720c */ /* 0x000fe40003f25070 */
[----:B------:R-:W-:Y:S02]  /*5930*/  SEL R13, R13, R8, P0 ;  /* 0x000000080d0d7207 */ /* 0x000fe40000000000 */
[----:B------:R-:W-:Y:S01]  /*5940*/  SEL R9, R11, R16, !P1 ;  /* 0x000000100b097207 */ /* 0x000fe20004800000 */
[----:B------:R-:W-:-:S05]  /*5950*/  @!P0 IMAD.MOV R12, RZ, RZ, -R12 ;  /* 0x000000ffff0c8224 */ /* 0x000fca00078e0a0c */
[----:B------:R-:W1:Y:S02]  /*5960*/  FLO.U32 R9, R9 ;  /* 0x0000000900097300 */ /* 0x000e6400000e0000 */
[C---:B-1----:R-:W-:Y:S02]  /*5970*/  IADD3 R10, PT, PT, -R9.reuse, 0x1f, RZ ;  /* 0x0000001f090a7810 */ /* 0x042fe40007ffe1ff */
[----:B------:R-:W-:-:S03]  /*5980*/  IADD3 R0, PT, PT, -R9, 0x3f, RZ ;  /* 0x0000003f09007810 */ /* 0x000fc60007ffe1ff */
[----:B------:R-:W-:-:S05]  /*5990*/  @P1 IMAD.MOV R0, RZ, RZ, R10 ;  /* 0x000000ffff001224 */ /* 0x000fca00078e020a */
[----:B------:R-:W-:-:S13]  /*59a0*/  ISETP.NE.AND P1, PT, R0, RZ, PT ;  /* 0x000000ff0000720c */ /* 0x000fda0003f25270 */
[----:B0-----:R-:W-:Y:S05]  /*59b0*/  @!P1 BRA `(.L_x_81) ;  /* 0x0000000000289947 */ /* 0x001fea0003800000 */
[----:B------:R-:W-:Y:S02]  /*59c0*/  LOP3.LUT R8, R0, 0x3f, RZ, 0xc0, !PT ;  /* 0x0000003f00087812 */ /* 0x000fe400078ec0ff */
[--C-:B------:R-:W-:Y:S02]  /*59d0*/  SHF.R.U64 R10, R12, 0x1, R13.reuse ;  /* 0x000000010c0a7819 */ /* 0x100fe4000000120d */
[----:B------:R-:W-:Y:S02]  /*59e0*/  SHF.R.U32.HI R12, RZ, 0x1, R13 ;  /* 0x00000001ff0c7819 */ /* 0x000fe4000001160d */
[----:B------:R-:W-:Y:S02]  /*59f0*/  LOP3.LUT R9, R0, 0x3f, RZ, 0xc, !PT ;  /* 0x0000003f00097812 */ /* 0x000fe400078e0cff */
[CC--:B------:R-:W-:Y:S02]  /*5a00*/  SHF.L.U64.HI R16, R11.reuse, R8.reuse, R16 ;  /* 0x000000080b107219 */ /* 0x0c0fe40000010210 */
[----:B------:R-:W-:-:S02]  /*5a10*/  SHF.L.U32 R11, R11, R8, RZ ;  /* 0x000000080b0b7219 */ /* 0x000fc400000006ff */
[-CC-:B------:R-:W-:Y:S02]  /*5a20*/  SHF.R.U64 R8, R10, R9.reuse, R12.reuse ;  /* 0x000000090a087219 */ /* 0x180fe4000000120c */
[----:B------:R-:W-:Y:S02]  /*5a30*/  SHF.R.U32.HI R9, RZ, R9, R12 ;  /* 0x00000009ff097219 */ /* 0x000fe4000001160c */
[----:B------:R-:W-:Y:S02]  /*5a40*/  LOP3.LUT R11, R11, R8, RZ, 0xfc, !PT ;  /* 0x000000080b0b7212 */ /* 0x000fe400078efcff */
[----:B------:R-:W-:-:S07]  /*5a50*/  LOP3.LUT R16, R16, R9, RZ, 0xfc, !PT ;  /* 0x0000000910107212 */ /* 0x000fce00078efcff */
.L_x_81:
[----:B------:R-:W-:Y:S05]  /*5a60*/  BSYNC.RECONVERGENT B2 ;  /* 0x0000000000027941 */ /* 0x000fea0003800200 */
.L_x_80:
[----:B------:R-:W-:-:S04]  /*5a70*/  IMAD.WIDE.U32 R12, R11, 0x2168c235, RZ ;  /* 0x2168c2350b0c7825 */ /* 0x000fc800078e00ff */
[----:B------:R-:W-:Y:S01]  /*5a80*/  IMAD.MOV.U32 R8, RZ, RZ, R13 ;  /* 0x000000ffff087224 */ /* 0x000fe200078e000d */
[----:B------:R-:W-:Y:S01]  /*5a90*/  IADD3 RZ, P1, PT, R12, R12, RZ ;  /* 0x0000000c0cff7210 */ /* 0x000fe20007f3e0ff */
[----:B------:R-:W-:Y:S02]  /*5aa0*/  IMAD.MOV.U32 R9, RZ, RZ, RZ ;  /* 0x000000ffff097224 */ /* 0x000fe400078e00ff */
[----:B------:R-:W-:-:S04]  /*5ab0*/  IMAD.HI.U32 R10, R16, -0x36f0255e, RZ ;  /* 0xc90fdaa2100a7827 */ /* 0x000fc800078e00ff */
[----:B------:R-:W-:-:S04]  /*5ac0*/  IMAD.WIDE.U32 R8, R11, -0x36f0255e, R8 ;  /* 0xc90fdaa20b087825 */ /* 0x000fc800078e0008 */
[C---:B------:R-:W-:Y:S02]  /*5ad0*/  IMAD R11, R16.reuse, -0x36f0255e, RZ ;  /* 0xc90fdaa2100b7824 */ /* 0x040fe400078e02ff */
[----:B------:R-:W-:-:S04]  /*5ae0*/  IMAD.WIDE.U32 R8, P2, R16, 0x2168c235, R8 ;  /* 0x2168c23510087825 */ /* 0x000fc80007840008 */
[----:B------:R-:W-:Y:S01]  /*5af0*/  IMAD.X R10, RZ, RZ, R10, P2 ;  /* 0x000000ffff0a7224 */ /* 0x000fe200010e060a */
[----:B------:R-:W-:Y:S02]  /*5b00*/  IADD3 R9, P2, PT, R11, R9, RZ ;  /* 0x000000090b097210 */ /* 0x000fe40007f5e0ff */
[----:B------:R-:W-:Y:S02]  /*5b10*/  IADD3.X RZ, P1, PT, R8, R8, RZ, P1, !PT ;  /* 0x0000000808ff7210 */ /* 0x000fe40000f3e4ff */
[C---:B------:R-:W-:Y:S01]  /*5b20*/  ISETP.GT.U32.AND P3, PT, R9.reuse, RZ, PT ;  /* 0x000000ff0900720c */ /* 0x040fe20003f64070 */
[----:B------:R-:W-:Y:S01]  /*5b30*/  IMAD.X R10, RZ, RZ, R10, P2 ;  /* 0x000000ffff0a7224 */ /* 0x000fe200010e060a */
[----:B------:R-:W-:-:S04]  /*5b40*/  IADD3.X R8, P2, PT, R9, R9, RZ, P1, !PT ;  /* 0x0000000909087210 */ /* 0x000fc80000f5e4ff */
[C---:B------:R-:W-:Y:S01]  /*5b50*/  ISETP.GT.AND.EX P1, PT, R10.reuse, RZ, PT, P3 ;  /* 0x000000ff0a00720c */ /* 0x040fe20003f24330 */
[----:B------:R-:W-:-:S03]  /*5b60*/  IMAD.X R11, R10, 0x1, R10, P2 ;  /* 0x000000010a0b7824 */ /* 0x000fc600010e060a */
[----:B------:R-:W-:Y:S02]  /*5b70*/  SEL R8, R8, R9, P1 ;  /* 0x0000000908087207 */ /* 0x000fe40000800000 */
[----:B------:R-:W-:Y:S02]  /*5b80*/  SEL R9, R11, R10, P1 ;  /* 0x0000000a0b097207 */ /* 0x000fe40000800000 */
[----:B------:R-:W-:Y:S02]  /*5b90*/  IADD3 R8, P2, PT, R8, 0x1, RZ ;  /* 0x0000000108087810 */ /* 0x000fe40007f5e0ff */
[----:B------:R-:W-:Y:S02]  /*5ba0*/  SEL R11, RZ, 0xffffffff, !P1 ;  /* 0xffffffffff0b7807 */ /* 0x000fe40004800000 */
[----:B------:R-:W-:Y:S01]  /*5bb0*/  LOP3.LUT P1, R25, R25, 0x80000000, RZ, 0xc0, !PT ;  /* 0x8000000019197812 */ /* 0x000fe2000782c0ff */
[----:B------:R-:W-:Y:S02]  /*5bc0*/  IMAD.X R9, RZ, RZ, R9, P2 ;  /* 0x000000ffff097224 */ /* 0x000fe400010e0609 */
[----:B------:R-:W-:Y:S01]  /*5bd0*/  IMAD.IADD R0, R11, 0x1, -R0 ;  /* 0x000000010b007824 */ /* 0x000fe200078e0a00 */
[----:B------:R-:W-:-:S02]  /*5be0*/  SHF.R.U32.HI R11, RZ, 0x1e, R7 ;  /* 0x0000001eff0b7819 */ /* 0x000fc40000011607 */
[----:B------:R-:W-:Y:S01]  /*5bf0*/  SHF.R.U64 R8, R8, 0xa, R9 ;  /* 0x0000000a08087819 */ /* 0x000fe20000001209 */
[----:B------:R-:W-:Y:S01]  /*5c00*/  IMAD.SHL.U32 R0, R0, 0x100000, RZ ;  /* 0x0010000000007824 */ /* 0x000fe200078e00ff */
[----:B------:R-:W-:Y:S02]  /*5c10*/  LEA.HI R6, R6, R11, RZ, 0x1 ;  /* 0x0000000b06067211 */ /* 0x000fe400078f08ff */
[----:B------:R-:W-:Y:S02]  /*5c20*/  IADD3 R8, P2, PT, R8, 0x1, RZ ;  /* 0x0000000108087810 */ /* 0x000fe40007f5e0ff */
[----:B------:R-:W-:Y:S01]  /*5c30*/  @!P0 LOP3.LUT R25, R25, 0x80000000, RZ, 0x3c, !PT ;  /* 0x8000000019198812 */ /* 0x000fe200078e3cff */
[----:B------:R-:W-:Y:S01]  /*5c40*/  @P1 IMAD.MOV R6, RZ, RZ, -R6 ;  /* 0x000000ffff061224 */ /* 0x000fe200078e0a06 */
[----:B------:R-:W-:-:S04]  /*5c50*/  LEA.HI.X R9, R9, RZ, RZ, 0x16, P2 ;  /* 0x000000ff09097211 */ /* 0x000fc800010fb4ff */
[--C-:B------:R-:W-:Y:S02]  /*5c60*/  SHF.R.U64 R8, R8, 0x1, R9.reuse ;  /* 0x0000000108087819 */ /* 0x100fe40000001209 */
[----:B------:R-:W-:Y:S02]  /*5c70*/  SHF.R.U32.HI R7, RZ, 0x1, R9 ;  /* 0x00000001ff077819 */ /* 0x000fe40000011609 */
[----:B------:R-:W-:-:S04]  /*5c80*/  IADD3 R10, P2, P3, RZ, RZ, R8 ;  /* 0x000000ffff0a7210 */ /* 0x000fc80007b5e008 */
[----:B------:R-:W-:-:S04]  /*5c90*/  IADD3.X R0, PT, PT, R0, 0x3fe00000, R7, P2, P3 ;  /* 0x3fe0000000007810 */ /* 0x000fc800017e6407 */
[----:B------:R-:W-:-:S07]  /*5ca0*/  LOP3.LUT R7, R0, R25, RZ, 0xfc, !PT ;  /* 0x0000001900077212 */ /* 0x000fce00078efcff */
.L_x_75:
[----:B------:R-:W-:Y:S02]  /*5cb0*/  IMAD.MOV.U32 R15, RZ, RZ, 0x0 ;  /* 0x00000000ff0f7424 */ /* 0x000fe400078e00ff */
[----:B------:R-:W-:Y:S02]  /*5cc0*/  IMAD.MOV.U32 R0, RZ, RZ, R6 ;  /* 0x000000ffff007224 */ /* 0x000fe400078e0006 */
[----:B------:R-:W-:Y:S01]  /*5cd0*/  IMAD.MOV.U32 R6, RZ, RZ, R10 ;  /* 0x000000ffff067224 */ /* 0x000fe200078e000a */
[----:B------:R-:W-:Y:S06]  /*5ce0*/  RET.REL.NODEC R14 `(fault_tree_mc_kernel) ;  /* 0xffffffa00ec47950 */ /* 0x000fec0003c3ffff */
.L_x_82:
[----:B------:R-:W-:-:S00]  /*5cf0*/  BRA `(.L_x_82) ;  /* 0xfffffffc00fc7947 */ /* 0x000fc0000383ffff */
[----:B------:R-:W-:-:S00]  /*5d00*/  NOP ;  /* 0x0000000000007918 */ /* 0x000fc00000000000 */
[----:B------:R-:W-:-:S00]  /*5d10*/  NOP ;  /* 0x0000000000007918 */ /* 0x000fc00000000000 */
[----:B------:R-:W-:-:S00]  /*5d20*/  NOP ;  /* 0x0000000000007918 */ /* 0x000fc00000000000 */
[----:B------:R-:W-:-:S00]  /*5d30*/  NOP ;  /* 0x0000000000007918 */ /* 0x000fc00000000000 */
[----:B------:R-:W-:-:S00]  /*5d40*/  NOP ;  /* 0x0000000000007918 */ /* 0x000fc00000000000 */
[----:B------:R-:W-:-:S00]  /*5d50*/  NOP ;  /* 0x0000000000007918 */ /* 0x000fc00000000000 */
[----:B------:R-:W-:-:S00]  /*5d60*/  NOP ;  /* 0x0000000000007918 */ /* 0x000fc00000000000 */
[----:B------:R-:W-:-:S00]  /*5d70*/  NOP ;  /* 0x0000000000007918 */ /* 0x000fc00000000000 */
.L_x_87:


//--------------------- .nv.global.init           --------------------------
	.section	.nv.global.init,"aw",@progbits
	.align	16
.nv.global.init:
	.type		__cudart_sin_cos_coeffs,@object
	.size		__cudart_sin_cos_coeffs,(__cudart_i2opi_d - __cudart_sin_cos_coeffs)
__cudart_sin_cos_coeffs:
        /*0000*/ 	.byte	0x46, 0xd2, 0xb0, 0x2c, 0xf1, 0xe5, 0x5a, 0xbe, 0x92, 0xe3, 0xac, 0x69, 0xe3, 0x1d, 0xc7, 0x3e
        /*0010*/ 	.byte	0xa1, 0x62, 0xdb, 0x19, 0xa0, 0x01, 0x2a, 0xbf, 0x18, 0x08, 0x11, 0x11, 0x11, 0x11, 0x81, 0x3f
        /*0020*/ 	.byte	0x54, 0x55, 0x55, 0x55, 0x55, 0x55, 0xc5, 0xbf, 0x00, 0x00, 0x00, 0x00, 0x00, 0x00, 0x00, 0x00
        /*0030*/ 	.byte	0x00, 0x00, 0x00, 0x00, 0x00, 0x00, 0x00, 0x00, 0x64, 0x81, 0xfd, 0x20, 0x83, 0xff, 0xa8, 0xbd
        /*0040*/ 	.byte	0x28, 0x85, 0xef, 0xc1, 0xa7, 0xee, 0x21, 0x3e, 0xd9, 0xe6, 0x06, 0x8e, 0x4f, 0x7e, 0x92, 0xbe
        /*0050*/ 	.byte	0xe9, 0xbc, 0xdd, 0x19, 0xa0, 0x01, 0xfa, 0x3e, 0x47, 0x5d, 0xc1, 0x16, 0x6c, 0xc1, 0x56, 0xbf
        /*0060*/ 	.byte	0x51, 0x55, 0x55, 0x55, 0x55, 0x55, 0xa5, 0x3f, 0x00, 0x00, 0x00, 0x00, 0x00, 0x00, 0xe0, 0xbf
        /*0070*/ 	.byte	0x00, 0x00, 0x00, 0x00, 0x00, 0x00, 0xf0, 0x3f, 0x00, 0x00, 0x00, 0x00, 0x00, 0x00, 0x00, 0x00
	.type		__cudart_i2opi_d,@object
	.size		__cudart_i2opi_d,(.L_0 - __cudart_i2opi_d)
__cudart_i2opi_d:
        /* <DEDUP_REMOVED lines=9> */
.L_0:


//--------------------- .nv.shared.reserved.0     --------------------------
	.section	.nv.shared.reserved.0,"aw",@nobits
	.weak		__nv_reservedSMEM_offset_0_alias
	.size		__nv_reservedSMEM_offset_0_alias, 0, 64
	.other		__nv_reservedSMEM_offset_0_alias,@"STO_CUDA_RESERVED_SHARED STV_DEFAULT"
__nv_reservedSMEM_offset_0_alias:
	.zero		0
	.zero		64


//--------------------- .nv.constant0.fault_tree_mc_kernel --------------------------
	.section	.nv.constant0.fault_tree_mc_kernel,"a",@progbits
	.sectionflags	@""
	.align	4
.nv.constant0.fault_tree_mc_kernel:
	.zero		984


//--------------------- SYMBOLS --------------------------

	.type		.nv.reservedSmem.offset0,@object
	.size		.nv.reservedSmem.offset0,0x4
